//
// Generated by NVIDIA NVVM Compiler
//
// Compiler Build ID: CL-36424714
// Cuda compilation tools, release 13.0, V13.0.88
// Based on NVVM 20.0.0
//

.version 9.0
.target sm_100
.address_size 64

	// .globl	_Z4SortPi
// _ZZ4SortPiE12temp_storage has been demoted
// _ZZ7SortBitPiE12temp_storage has been demoted
// _ZZ14SortDescendingPiE12temp_storage has been demoted
// _ZZ17SortDescendingBitPiE12temp_storage has been demoted
.global .align 1 .b8 _ZN34_INTERNAL_d4efe49b_4_k_cu_5e4b42b04cuda3std3__45__cpo5beginE[1];
.global .align 1 .b8 _ZN34_INTERNAL_d4efe49b_4_k_cu_5e4b42b04cuda3std3__45__cpo3endE[1];
.global .align 1 .b8 _ZN34_INTERNAL_d4efe49b_4_k_cu_5e4b42b04cuda3std3__45__cpo6cbeginE[1];
.global .align 1 .b8 _ZN34_INTERNAL_d4efe49b_4_k_cu_5e4b42b04cuda3std3__45__cpo4cendE[1];
.global .align 1 .b8 _ZN34_INTERNAL_d4efe49b_4_k_cu_5e4b42b04cuda3std3__45__cpo6rbeginE[1];
.global .align 1 .b8 _ZN34_INTERNAL_d4efe49b_4_k_cu_5e4b42b04cuda3std3__45__cpo4rendE[1];
.global .align 1 .b8 _ZN34_INTERNAL_d4efe49b_4_k_cu_5e4b42b04cuda3std3__45__cpo7crbeginE[1];
.global .align 1 .b8 _ZN34_INTERNAL_d4efe49b_4_k_cu_5e4b42b04cuda3std3__45__cpo5crendE[1];
.global .align 1 .b8 _ZN34_INTERNAL_d4efe49b_4_k_cu_5e4b42b04cuda3std3__436_GLOBAL__N__d4efe49b_4_k_cu_5e4b42b06ignoreE[1];
.global .align 1 .b8 _ZN34_INTERNAL_d4efe49b_4_k_cu_5e4b42b04cuda3std3__419piecewise_constructE[1];
.global .align 1 .b8 _ZN34_INTERNAL_d4efe49b_4_k_cu_5e4b42b04cuda3std3__48in_placeE[1];
.global .align 1 .b8 _ZN34_INTERNAL_d4efe49b_4_k_cu_5e4b42b04cuda3std3__420unreachable_sentinelE[1];
.global .align 1 .b8 _ZN34_INTERNAL_d4efe49b_4_k_cu_5e4b42b04cuda3std3__47nulloptE[1];
.global .align 1 .b8 _ZN34_INTERNAL_d4efe49b_4_k_cu_5e4b42b04cuda3std3__48unexpectE[1];
.global .align 1 .b8 _ZN34_INTERNAL_d4efe49b_4_k_cu_5e4b42b04cuda3std6ranges3__45__cpo4swapE[1];
.global .align 1 .b8 _ZN34_INTERNAL_d4efe49b_4_k_cu_5e4b42b04cuda3std6ranges3__45__cpo9iter_moveE[1];
.global .align 1 .b8 _ZN34_INTERNAL_d4efe49b_4_k_cu_5e4b42b04cuda3std6ranges3__45__cpo5beginE[1];
.global .align 1 .b8 _ZN34_INTERNAL_d4efe49b_4_k_cu_5e4b42b04cuda3std6ranges3__45__cpo3endE[1];
.global .align 1 .b8 _ZN34_INTERNAL_d4efe49b_4_k_cu_5e4b42b04cuda3std6ranges3__45__cpo6cbeginE[1];
.global .align 1 .b8 _ZN34_INTERNAL_d4efe49b_4_k_cu_5e4b42b04cuda3std6ranges3__45__cpo4cendE[1];
.global .align 1 .b8 _ZN34_INTERNAL_d4efe49b_4_k_cu_5e4b42b04cuda3std6ranges3__45__cpo7advanceE[1];
.global .align 1 .b8 _ZN34_INTERNAL_d4efe49b_4_k_cu_5e4b42b04cuda3std6ranges3__45__cpo9iter_swapE[1];
.global .align 1 .b8 _ZN34_INTERNAL_d4efe49b_4_k_cu_5e4b42b04cuda3std6ranges3__45__cpo4nextE[1];
.global .align 1 .b8 _ZN34_INTERNAL_d4efe49b_4_k_cu_5e4b42b04cuda3std6ranges3__45__cpo4prevE[1];
.global .align 1 .b8 _ZN34_INTERNAL_d4efe49b_4_k_cu_5e4b42b04cuda3std6ranges3__45__cpo4dataE[1];
.global .align 1 .b8 _ZN34_INTERNAL_d4efe49b_4_k_cu_5e4b42b04cuda3std6ranges3__45__cpo5cdataE[1];
.global .align 1 .b8 _ZN34_INTERNAL_d4efe49b_4_k_cu_5e4b42b04cuda3std6ranges3__45__cpo4sizeE[1];
.global .align 1 .b8 _ZN34_INTERNAL_d4efe49b_4_k_cu_5e4b42b04cuda3std6ranges3__45__cpo5ssizeE[1];
.global .align 1 .b8 _ZN34_INTERNAL_d4efe49b_4_k_cu_5e4b42b04cuda3std6ranges3__45__cpo8distanceE[1];
.global .align 1 .b8 _ZN34_INTERNAL_d4efe49b_4_k_cu_5e4b42b06thrust24THRUST_300001_SM_1000_NS6system6detail10sequential3seqE[1];
.global .align 1 .b8 _ZN34_INTERNAL_d4efe49b_4_k_cu_5e4b42b06thrust24THRUST_300001_SM_1000_NS12placeholders2_1E[1];
.global .align 1 .b8 _ZN34_INTERNAL_d4efe49b_4_k_cu_5e4b42b06thrust24THRUST_300001_SM_1000_NS12placeholders2_2E[1];
.global .align 1 .b8 _ZN34_INTERNAL_d4efe49b_4_k_cu_5e4b42b06thrust24THRUST_300001_SM_1000_NS12placeholders2_3E[1];
.global .align 1 .b8 _ZN34_INTERNAL_d4efe49b_4_k_cu_5e4b42b06thrust24THRUST_300001_SM_1000_NS12placeholders2_4E[1];
.global .align 1 .b8 _ZN34_INTERNAL_d4efe49b_4_k_cu_5e4b42b06thrust24THRUST_300001_SM_1000_NS12placeholders2_5E[1];
.global .align 1 .b8 _ZN34_INTERNAL_d4efe49b_4_k_cu_5e4b42b06thrust24THRUST_300001_SM_1000_NS12placeholders2_6E[1];
.global .align 1 .b8 _ZN34_INTERNAL_d4efe49b_4_k_cu_5e4b42b06thrust24THRUST_300001_SM_1000_NS12placeholders2_7E[1];
.global .align 1 .b8 _ZN34_INTERNAL_d4efe49b_4_k_cu_5e4b42b06thrust24THRUST_300001_SM_1000_NS12placeholders2_8E[1];
.global .align 1 .b8 _ZN34_INTERNAL_d4efe49b_4_k_cu_5e4b42b06thrust24THRUST_300001_SM_1000_NS12placeholders2_9E[1];
.global .align 1 .b8 _ZN34_INTERNAL_d4efe49b_4_k_cu_5e4b42b06thrust24THRUST_300001_SM_1000_NS12placeholders3_10E[1];

.visible .entry _Z4SortPi(
	.param .u64 .ptr .align 1 _Z4SortPi_param_0
)
{
	.reg .pred 	%p<10>;
	.reg .b16 	%rs<9>;
	.reg .b32 	%r<195>;
	.reg .b64 	%rd<9>;
	// demoted variable
	.shared .align 16 .b8 _ZZ4SortPiE12temp_storage[4640];
	ld.param.u64 	%rd1, [_Z4SortPi_param_0];
	cvta.to.global.u64 	%rd2, %rd1;
	mov.u32 	%r1, %tid.x;
	shl.b32 	%r43, %r1, 2;
	mul.wide.u32 	%rd3, %r43, 4;
	add.s64 	%rd4, %rd2, %rd3;
	ld.global.u32 	%r44, [%rd4];
	ld.global.u32 	%r45, [%rd4+4];
	ld.global.u32 	%r46, [%rd4+8];
	ld.global.u32 	%r47, [%rd4+12];
	xor.b32  	%r191, %r44, -2147483648;
	xor.b32  	%r190, %r45, -2147483648;
	xor.b32  	%r189, %r46, -2147483648;
	xor.b32  	%r188, %r47, -2147483648;
	mov.b32 	%r193, 0;
	mov.b32 	%r40, 4;
	// begin inline asm
	bmsk.clamp.b32 %r38, %r193, %r40;
	// end inline asm
$L__BB0_1:
	shl.b32 	%r91, %r1, 4;
	mov.u32 	%r92, _ZZ4SortPiE12temp_storage;
	add.s32 	%r93, %r92, %r91;
	mad.lo.s32 	%r94, %r1, -12, %r93;
	mov.b32 	%r88, 0;
	st.shared.u32 	[%r94], %r88;
	st.shared.u32 	[%r94+512], %r88;
	st.shared.u32 	[%r94+1024], %r88;
	st.shared.u32 	[%r94+1536], %r88;
	st.shared.u32 	[%r94+2048], %r88;
	st.shared.u32 	[%r94+2560], %r88;
	st.shared.u32 	[%r94+3072], %r88;
	st.shared.u32 	[%r94+3584], %r88;
	st.shared.u32 	[%r94+4096], %r88;
	// begin inline asm
	shr.b32 %r48, %r191, %r193;
	// end inline asm
	and.b32  	%r95, %r38, %r48;
	shl.b32 	%r96, %r95, 9;
	and.b32  	%r97, %r96, 3584;
	add.s32 	%r98, %r94, %r97;
	shr.u32 	%r99, %r95, 2;
	and.b32  	%r100, %r99, 1073741822;
	add.s32 	%r13, %r98, %r100;
	ld.shared.u16 	%rs1, [%r13];
	add.s16 	%rs5, %rs1, 1;
	st.shared.u16 	[%r13], %rs5;
	// begin inline asm
	shr.b32 %r51, %r190, %r193;
	// end inline asm
	and.b32  	%r101, %r38, %r51;
	shl.b32 	%r102, %r101, 9;
	and.b32  	%r103, %r102, 3584;
	add.s32 	%r104, %r94, %r103;
	shr.u32 	%r105, %r101, 2;
	and.b32  	%r106, %r105, 1073741822;
	add.s32 	%r14, %r104, %r106;
	ld.shared.u16 	%rs2, [%r14];
	add.s16 	%rs6, %rs2, 1;
	st.shared.u16 	[%r14], %rs6;
	// begin inline asm
	shr.b32 %r54, %r189, %r193;
	// end inline asm
	and.b32  	%r107, %r38, %r54;
	shl.b32 	%r108, %r107, 9;
	and.b32  	%r109, %r108, 3584;
	add.s32 	%r110, %r94, %r109;
	shr.u32 	%r111, %r107, 2;
	and.b32  	%r112, %r111, 1073741822;
	add.s32 	%r15, %r110, %r112;
	ld.shared.u16 	%rs3, [%r15];
	add.s16 	%rs7, %rs3, 1;
	st.shared.u16 	[%r15], %rs7;
	// begin inline asm
	shr.b32 %r57, %r188, %r193;
	// end inline asm
	and.b32  	%r113, %r38, %r57;
	shl.b32 	%r114, %r113, 9;
	and.b32  	%r115, %r114, 3584;
	add.s32 	%r116, %r94, %r115;
	shr.u32 	%r117, %r113, 2;
	and.b32  	%r118, %r117, 1073741822;
	add.s32 	%r16, %r116, %r118;
	ld.shared.u16 	%rs4, [%r16];
	add.s16 	%rs8, %rs4, 1;
	st.shared.u16 	[%r16], %rs8;
	bar.sync 	0;
	shl.b32 	%r119, %r1, 5;
	add.s32 	%r120, %r94, %r119;
	ld.shared.u32 	%r17, [%r120];
	ld.shared.u32 	%r121, [%r120+4];
	ld.shared.u32 	%r122, [%r120+8];
	ld.shared.u32 	%r123, [%r120+12];
	ld.shared.u32 	%r124, [%r120+16];
	ld.shared.u32 	%r125, [%r120+20];
	ld.shared.u32 	%r126, [%r120+24];
	ld.shared.u32 	%r127, [%r120+28];
	ld.shared.u32 	%r128, [%r120+32];
	add.s32 	%r18, %r121, %r17;
	add.s32 	%r19, %r122, %r18;
	add.s32 	%r20, %r123, %r19;
	add.s32 	%r21, %r124, %r20;
	add.s32 	%r22, %r125, %r21;
	add.s32 	%r23, %r126, %r22;
	add.s32 	%r24, %r127, %r23;
	add.s32 	%r65, %r128, %r24;
	// begin inline asm
	mov.u32 %r60, %laneid;
	// end inline asm
	mov.b32 	%r63, 1;
	mov.b32 	%r90, -1;
	// begin inline asm
	{  .reg .u32 r0;  .reg .pred p;  shfl.sync.up.b32 r0|p, %r65, %r63, %r88, %r90;  @p add.u32 r0, r0, %r65;  mov.u32 %r61, r0;}
	// end inline asm
	mov.b32 	%r69, 2;
	// begin inline asm
	{  .reg .u32 r0;  .reg .pred p;  shfl.sync.up.b32 r0|p, %r61, %r69, %r88, %r90;  @p add.u32 r0, r0, %r61;  mov.u32 %r67, r0;}
	// end inline asm
	mov.b32 	%r75, 4;
	// begin inline asm
	{  .reg .u32 r0;  .reg .pred p;  shfl.sync.up.b32 r0|p, %r67, %r75, %r88, %r90;  @p add.u32 r0, r0, %r67;  mov.u32 %r73, r0;}
	// end inline asm
	mov.b32 	%r81, 8;
	// begin inline asm
	{  .reg .u32 r0;  .reg .pred p;  shfl.sync.up.b32 r0|p, %r73, %r81, %r88, %r90;  @p add.u32 r0, r0, %r73;  mov.u32 %r79, r0;}
	// end inline asm
	mov.b32 	%r87, 16;
	// begin inline asm
	{  .reg .u32 r0;  .reg .pred p;  shfl.sync.up.b32 r0|p, %r79, %r87, %r88, %r90;  @p add.u32 r0, r0, %r79;  mov.u32 %r85, r0;}
	// end inline asm
	setp.ne.s32 	%p1, %r60, 31;
	@%p1 bra 	$L__BB0_3;
	shr.u32 	%r129, %r1, 3;
	and.b32  	%r130, %r129, 124;
	add.s32 	%r132, %r92, %r130;
	st.shared.u32 	[%r132+4608], %r85;
$L__BB0_3:
	sub.s32 	%r133, %r85, %r65;
	setp.gt.u32 	%p2, %r1, 31;
	shr.u32 	%r134, %r1, 5;
	setp.eq.s32 	%p3, %r134, 3;
	setp.eq.s32 	%p4, %r134, 2;
	setp.eq.s32 	%p5, %r134, 1;
	bar.sync 	0;
	ld.shared.v4.u32 	{%r135, %r136, %r137, %r138}, [_ZZ4SortPiE12temp_storage+4608];
	selp.b32 	%r139, %r135, %r192, %p5;
	add.s32 	%r140, %r136, %r135;
	selp.b32 	%r141, %r140, %r139, %p4;
	add.s32 	%r142, %r140, %r137;
	selp.b32 	%r192, %r142, %r141, %p3;
	add.s32 	%r29, %r142, %r138;
	setp.ne.s32 	%p6, %r60, 0;
	selp.b32 	%r143, %r133, 0, %p6;
	add.s32 	%r144, %r192, %r143;
	or.pred  	%p7, %p2, %p6;
	selp.b32 	%r194, %r144, %r133, %p2;
	@%p7 bra 	$L__BB0_5;
	shl.b32 	%r194, %r29, 16;
	st.shared.u32 	[_ZZ4SortPiE12temp_storage+4628], %r194;
$L__BB0_5:
	setp.eq.s32 	%p8, %r1, 0;
	bar.sync 	0;
	ld.shared.u32 	%r146, [_ZZ4SortPiE12temp_storage+4628];
	selp.b32 	%r147, 0, %r146, %p8;
	add.s32 	%r148, %r194, %r147;
	add.s32 	%r149, %r17, %r148;
	add.s32 	%r150, %r18, %r148;
	add.s32 	%r151, %r19, %r148;
	add.s32 	%r152, %r20, %r148;
	add.s32 	%r153, %r21, %r148;
	add.s32 	%r154, %r22, %r148;
	add.s32 	%r155, %r23, %r148;
	add.s32 	%r156, %r24, %r148;
	shl.b32 	%r157, %r1, 5;
	shl.b32 	%r158, %r1, 4;
	add.s32 	%r159, %r92, %r158;
	mad.lo.s32 	%r160, %r1, -12, %r159;
	add.s32 	%r161, %r160, %r157;
	st.shared.u32 	[%r161], %r148;
	st.shared.u32 	[%r161+4], %r149;
	st.shared.u32 	[%r161+8], %r150;
	st.shared.u32 	[%r161+12], %r151;
	st.shared.u32 	[%r161+16], %r152;
	st.shared.u32 	[%r161+20], %r153;
	st.shared.u32 	[%r161+24], %r154;
	st.shared.u32 	[%r161+28], %r155;
	st.shared.u32 	[%r161+32], %r156;
	bar.sync 	0;
	cvt.u32.u16 	%r162, %rs1;
	ld.shared.u16 	%r163, [%r13];
	add.s32 	%r164, %r163, %r162;
	cvt.u32.u16 	%r165, %rs2;
	ld.shared.u16 	%r166, [%r14];
	add.s32 	%r167, %r166, %r165;
	cvt.u32.u16 	%r168, %rs3;
	ld.shared.u16 	%r169, [%r15];
	add.s32 	%r170, %r169, %r168;
	cvt.u32.u16 	%r171, %rs4;
	ld.shared.u16 	%r172, [%r16];
	add.s32 	%r173, %r172, %r171;
	bar.sync 	0;
	shl.b32 	%r174, %r164, 2;
	add.s32 	%r175, %r92, %r174;
	st.shared.u32 	[%r175], %r191;
	shl.b32 	%r176, %r167, 2;
	add.s32 	%r177, %r92, %r176;
	st.shared.u32 	[%r177], %r190;
	shl.b32 	%r178, %r170, 2;
	add.s32 	%r179, %r92, %r178;
	st.shared.u32 	[%r179], %r189;
	shl.b32 	%r180, %r173, 2;
	add.s32 	%r181, %r92, %r180;
	st.shared.u32 	[%r181], %r188;
	bar.sync 	0;
	ld.shared.v4.u32 	{%r191, %r190, %r189, %r188}, [%r159];
	setp.gt.u32 	%p9, %r193, 27;
	@%p9 bra 	$L__BB0_7;
	add.s32 	%r193, %r193, 4;
	bar.sync 	0;
	bra.uni 	$L__BB0_1;
$L__BB0_7:
	ld.param.u64 	%rd8, [_Z4SortPi_param_0];
	xor.b32  	%r182, %r191, -2147483648;
	xor.b32  	%r183, %r190, -2147483648;
	xor.b32  	%r184, %r189, -2147483648;
	xor.b32  	%r185, %r188, -2147483648;
	cvta.to.global.u64 	%rd5, %rd8;
	shl.b32 	%r187, %r1, 2;
	mul.wide.u32 	%rd6, %r187, 4;
	add.s64 	%rd7, %rd5, %rd6;
	st.global.u32 	[%rd7], %r182;
	st.global.u32 	[%rd7+4], %r183;
	st.global.u32 	[%rd7+8], %r184;
	st.global.u32 	[%rd7+12], %r185;
	ret;

}
	// .globl	_Z7SortBitPi
.visible .entry _Z7SortBitPi(
	.param .u64 .ptr .align 1 _Z7SortBitPi_param_0
)
{
	.reg .pred 	%p<10>;
	.reg .b16 	%rs<9>;
	.reg .b32 	%r<195>;
	.reg .b64 	%rd<9>;
	// demoted variable
	.shared .align 16 .b8 _ZZ7SortBitPiE12temp_storage[4640];
	ld.param.u64 	%rd1, [_Z7SortBitPi_param_0];
	cvta.to.global.u64 	%rd2, %rd1;
	mov.u32 	%r1, %tid.x;
	shl.b32 	%r43, %r1, 2;
	mul.wide.u32 	%rd3, %r43, 4;
	add.s64 	%rd4, %rd2, %rd3;
	ld.global.u32 	%r44, [%rd4];
	ld.global.u32 	%r45, [%rd4+4];
	ld.global.u32 	%r46, [%rd4+8];
	ld.global.u32 	%r47, [%rd4+12];
	xor.b32  	%r192, %r44, -2147483648;
	xor.b32  	%r191, %r45, -2147483648;
	xor.b32  	%r190, %r46, -2147483648;
	xor.b32  	%r189, %r47, -2147483648;
	mov.b32 	%r188, 0;
	mov.b32 	%r40, 4;
	// begin inline asm
	bmsk.clamp.b32 %r38, %r188, %r40;
	// end inline asm
$L__BB1_1:
	add.s32 	%r188, %r188, 4;
	shl.b32 	%r91, %r1, 4;
	mov.u32 	%r92, _ZZ7SortBitPiE12temp_storage;
	add.s32 	%r93, %r92, %r91;
	mad.lo.s32 	%r94, %r1, -12, %r93;
	mov.b32 	%r88, 0;
	st.shared.u32 	[%r94], %r88;
	st.shared.u32 	[%r94+512], %r88;
	st.shared.u32 	[%r94+1024], %r88;
	st.shared.u32 	[%r94+1536], %r88;
	st.shared.u32 	[%r94+2048], %r88;
	st.shared.u32 	[%r94+2560], %r88;
	st.shared.u32 	[%r94+3072], %r88;
	st.shared.u32 	[%r94+3584], %r88;
	st.shared.u32 	[%r94+4096], %r88;
	// begin inline asm
	shr.b32 %r48, %r192, %r188;
	// end inline asm
	and.b32  	%r95, %r38, %r48;
	shl.b32 	%r96, %r95, 9;
	and.b32  	%r97, %r96, 3584;
	add.s32 	%r98, %r94, %r97;
	shr.u32 	%r99, %r95, 2;
	and.b32  	%r100, %r99, 1073741822;
	add.s32 	%r14, %r98, %r100;
	ld.shared.u16 	%rs1, [%r14];
	add.s16 	%rs5, %rs1, 1;
	st.shared.u16 	[%r14], %rs5;
	// begin inline asm
	shr.b32 %r51, %r191, %r188;
	// end inline asm
	and.b32  	%r101, %r38, %r51;
	shl.b32 	%r102, %r101, 9;
	and.b32  	%r103, %r102, 3584;
	add.s32 	%r104, %r94, %r103;
	shr.u32 	%r105, %r101, 2;
	and.b32  	%r106, %r105, 1073741822;
	add.s32 	%r15, %r104, %r106;
	ld.shared.u16 	%rs2, [%r15];
	add.s16 	%rs6, %rs2, 1;
	st.shared.u16 	[%r15], %rs6;
	// begin inline asm
	shr.b32 %r54, %r190, %r188;
	// end inline asm
	and.b32  	%r107, %r38, %r54;
	shl.b32 	%r108, %r107, 9;
	and.b32  	%r109, %r108, 3584;
	add.s32 	%r110, %r94, %r109;
	shr.u32 	%r111, %r107, 2;
	and.b32  	%r112, %r111, 1073741822;
	add.s32 	%r16, %r110, %r112;
	ld.shared.u16 	%rs3, [%r16];
	add.s16 	%rs7, %rs3, 1;
	st.shared.u16 	[%r16], %rs7;
	// begin inline asm
	shr.b32 %r57, %r189, %r188;
	// end inline asm
	and.b32  	%r113, %r38, %r57;
	shl.b32 	%r114, %r113, 9;
	and.b32  	%r115, %r114, 3584;
	add.s32 	%r116, %r94, %r115;
	shr.u32 	%r117, %r113, 2;
	and.b32  	%r118, %r117, 1073741822;
	add.s32 	%r17, %r116, %r118;
	ld.shared.u16 	%rs4, [%r17];
	add.s16 	%rs8, %rs4, 1;
	st.shared.u16 	[%r17], %rs8;
	bar.sync 	0;
	shl.b32 	%r119, %r1, 5;
	add.s32 	%r120, %r94, %r119;
	ld.shared.u32 	%r18, [%r120];
	ld.shared.u32 	%r121, [%r120+4];
	ld.shared.u32 	%r122, [%r120+8];
	ld.shared.u32 	%r123, [%r120+12];
	ld.shared.u32 	%r124, [%r120+16];
	ld.shared.u32 	%r125, [%r120+20];
	ld.shared.u32 	%r126, [%r120+24];
	ld.shared.u32 	%r127, [%r120+28];
	ld.shared.u32 	%r128, [%r120+32];
	add.s32 	%r19, %r121, %r18;
	add.s32 	%r20, %r122, %r19;
	add.s32 	%r21, %r123, %r20;
	add.s32 	%r22, %r124, %r21;
	add.s32 	%r23, %r125, %r22;
	add.s32 	%r24, %r126, %r23;
	add.s32 	%r25, %r127, %r24;
	add.s32 	%r65, %r128, %r25;
	// begin inline asm
	mov.u32 %r60, %laneid;
	// end inline asm
	mov.b32 	%r63, 1;
	mov.b32 	%r90, -1;
	// begin inline asm
	{  .reg .u32 r0;  .reg .pred p;  shfl.sync.up.b32 r0|p, %r65, %r63, %r88, %r90;  @p add.u32 r0, r0, %r65;  mov.u32 %r61, r0;}
	// end inline asm
	mov.b32 	%r69, 2;
	// begin inline asm
	{  .reg .u32 r0;  .reg .pred p;  shfl.sync.up.b32 r0|p, %r61, %r69, %r88, %r90;  @p add.u32 r0, r0, %r61;  mov.u32 %r67, r0;}
	// end inline asm
	mov.b32 	%r75, 4;
	// begin inline asm
	{  .reg .u32 r0;  .reg .pred p;  shfl.sync.up.b32 r0|p, %r67, %r75, %r88, %r90;  @p add.u32 r0, r0, %r67;  mov.u32 %r73, r0;}
	// end inline asm
	mov.b32 	%r81, 8;
	// begin inline asm
	{  .reg .u32 r0;  .reg .pred p;  shfl.sync.up.b32 r0|p, %r73, %r81, %r88, %r90;  @p add.u32 r0, r0, %r73;  mov.u32 %r79, r0;}
	// end inline asm
	mov.b32 	%r87, 16;
	// begin inline asm
	{  .reg .u32 r0;  .reg .pred p;  shfl.sync.up.b32 r0|p, %r79, %r87, %r88, %r90;  @p add.u32 r0, r0, %r79;  mov.u32 %r85, r0;}
	// end inline asm
	setp.ne.s32 	%p1, %r60, 31;
	@%p1 bra 	$L__BB1_3;
	shr.u32 	%r129, %r1, 3;
	and.b32  	%r130, %r129, 124;
	add.s32 	%r132, %r92, %r130;
	st.shared.u32 	[%r132+4608], %r85;
$L__BB1_3:
	sub.s32 	%r133, %r85, %r65;
	setp.gt.u32 	%p2, %r1, 31;
	shr.u32 	%r134, %r1, 5;
	setp.eq.s32 	%p3, %r134, 3;
	setp.eq.s32 	%p4, %r134, 2;
	setp.eq.s32 	%p5, %r134, 1;
	bar.sync 	0;
	ld.shared.v4.u32 	{%r135, %r136, %r137, %r138}, [_ZZ7SortBitPiE12temp_storage+4608];
	selp.b32 	%r139, %r135, %r193, %p5;
	add.s32 	%r140, %r136, %r135;
	selp.b32 	%r141, %r140, %r139, %p4;
	add.s32 	%r142, %r140, %r137;
	selp.b32 	%r193, %r142, %r141, %p3;
	add.s32 	%r30, %r142, %r138;
	setp.ne.s32 	%p6, %r60, 0;
	selp.b32 	%r143, %r133, 0, %p6;
	add.s32 	%r144, %r193, %r143;
	or.pred  	%p7, %p2, %p6;
	selp.b32 	%r194, %r144, %r133, %p2;
	@%p7 bra 	$L__BB1_5;
	shl.b32 	%r194, %r30, 16;
	st.shared.u32 	[_ZZ7SortBitPiE12temp_storage+4628], %r194;
$L__BB1_5:
	setp.eq.s32 	%p8, %r1, 0;
	bar.sync 	0;
	ld.shared.u32 	%r146, [_ZZ7SortBitPiE12temp_storage+4628];
	selp.b32 	%r147, 0, %r146, %p8;
	add.s32 	%r148, %r194, %r147;
	add.s32 	%r149, %r18, %r148;
	add.s32 	%r150, %r19, %r148;
	add.s32 	%r151, %r20, %r148;
	add.s32 	%r152, %r21, %r148;
	add.s32 	%r153, %r22, %r148;
	add.s32 	%r154, %r23, %r148;
	add.s32 	%r155, %r24, %r148;
	add.s32 	%r156, %r25, %r148;
	shl.b32 	%r157, %r1, 5;
	shl.b32 	%r158, %r1, 4;
	add.s32 	%r159, %r92, %r158;
	mad.lo.s32 	%r160, %r1, -12, %r159;
	add.s32 	%r161, %r160, %r157;
	st.shared.u32 	[%r161], %r148;
	st.shared.u32 	[%r161+4], %r149;
	st.shared.u32 	[%r161+8], %r150;
	st.shared.u32 	[%r161+12], %r151;
	st.shared.u32 	[%r161+16], %r152;
	st.shared.u32 	[%r161+20], %r153;
	st.shared.u32 	[%r161+24], %r154;
	st.shared.u32 	[%r161+28], %r155;
	st.shared.u32 	[%r161+32], %r156;
	bar.sync 	0;
	cvt.u32.u16 	%r162, %rs1;
	ld.shared.u16 	%r163, [%r14];
	add.s32 	%r164, %r163, %r162;
	cvt.u32.u16 	%r165, %rs2;
	ld.shared.u16 	%r166, [%r15];
	add.s32 	%r167, %r166, %r165;
	cvt.u32.u16 	%r168, %rs3;
	ld.shared.u16 	%r169, [%r16];
	add.s32 	%r170, %r169, %r168;
	cvt.u32.u16 	%r171, %rs4;
	ld.shared.u16 	%r172, [%r17];
	add.s32 	%r173, %r172, %r171;
	bar.sync 	0;
	shl.b32 	%r174, %r164, 2;
	add.s32 	%r175, %r92, %r174;
	st.shared.u32 	[%r175], %r192;
	shl.b32 	%r176, %r167, 2;
	add.s32 	%r177, %r92, %r176;
	st.shared.u32 	[%r177], %r191;
	shl.b32 	%r178, %r170, 2;
	add.s32 	%r179, %r92, %r178;
	st.shared.u32 	[%r179], %r190;
	shl.b32 	%r180, %r173, 2;
	add.s32 	%r181, %r92, %r180;
	st.shared.u32 	[%r181], %r189;
	bar.sync 	0;
	ld.shared.v4.u32 	{%r192, %r191, %r190, %r189}, [%r159];
	setp.gt.u32 	%p9, %r188, 11;
	@%p9 bra 	$L__BB1_7;
	bar.sync 	0;
	bra.uni 	$L__BB1_1;
$L__BB1_7:
	ld.param.u64 	%rd8, [_Z7SortBitPi_param_0];
	xor.b32  	%r182, %r192, -2147483648;
	xor.b32  	%r183, %r191, -2147483648;
	xor.b32  	%r184, %r190, -2147483648;
	xor.b32  	%r185, %r189, -2147483648;
	cvta.to.global.u64 	%rd5, %rd8;
	shl.b32 	%r187, %r1, 2;
	mul.wide.u32 	%rd6, %r187, 4;
	add.s64 	%rd7, %rd5, %rd6;
	st.global.u32 	[%rd7], %r182;
	st.global.u32 	[%rd7+4], %r183;
	st.global.u32 	[%rd7+8], %r184;
	st.global.u32 	[%rd7+12], %r185;
	ret;

}
	// .globl	_Z14SortDescendingPi
.visible .entry _Z14SortDescendingPi(
	.param .u64 .ptr .align 1 _Z14SortDescendingPi_param_0
)
{
	.reg .pred 	%p<10>;
	.reg .b16 	%rs<9>;
	.reg .b32 	%r<199>;
	.reg .b64 	%rd<9>;
	// demoted variable
	.shared .align 16 .b8 _ZZ14SortDescendingPiE12temp_storage[4640];
	ld.param.u64 	%rd1, [_Z14SortDescendingPi_param_0];
	cvta.to.global.u64 	%rd2, %rd1;
	mov.u32 	%r1, %tid.x;
	shl.b32 	%r43, %r1, 2;
	mul.wide.u32 	%rd3, %r43, 4;
	add.s64 	%rd4, %rd2, %rd3;
	ld.global.u32 	%r44, [%rd4];
	ld.global.u32 	%r45, [%rd4+4];
	ld.global.u32 	%r46, [%rd4+8];
	ld.global.u32 	%r47, [%rd4+12];
	xor.b32  	%r195, %r44, -2147483648;
	xor.b32  	%r194, %r45, -2147483648;
	xor.b32  	%r193, %r46, -2147483648;
	xor.b32  	%r192, %r47, -2147483648;
	mov.b32 	%r197, 0;
	mov.b32 	%r40, 4;
	// begin inline asm
	bmsk.clamp.b32 %r38, %r197, %r40;
	// end inline asm
$L__BB2_1:
	shl.b32 	%r91, %r1, 4;
	mov.u32 	%r92, _ZZ14SortDescendingPiE12temp_storage;
	add.s32 	%r93, %r92, %r91;
	mad.lo.s32 	%r94, %r1, -12, %r93;
	mov.b32 	%r88, 0;
	st.shared.u32 	[%r94], %r88;
	st.shared.u32 	[%r94+512], %r88;
	st.shared.u32 	[%r94+1024], %r88;
	st.shared.u32 	[%r94+1536], %r88;
	st.shared.u32 	[%r94+2048], %r88;
	st.shared.u32 	[%r94+2560], %r88;
	st.shared.u32 	[%r94+3072], %r88;
	st.shared.u32 	[%r94+3584], %r88;
	st.shared.u32 	[%r94+4096], %r88;
	// begin inline asm
	shr.b32 %r48, %r195, %r197;
	// end inline asm
	and.b32  	%r95, %r38, %r48;
	shl.b32 	%r96, %r95, 9;
	not.b32 	%r97, %r96;
	and.b32  	%r98, %r97, 3584;
	add.s32 	%r99, %r94, %r98;
	shr.u32 	%r100, %r95, 2;
	and.b32  	%r101, %r100, 1073741822;
	sub.s32 	%r13, %r99, %r101;
	ld.shared.u16 	%rs1, [%r13+2];
	add.s16 	%rs5, %rs1, 1;
	st.shared.u16 	[%r13+2], %rs5;
	// begin inline asm
	shr.b32 %r51, %r194, %r197;
	// end inline asm
	and.b32  	%r102, %r38, %r51;
	shl.b32 	%r103, %r102, 9;
	not.b32 	%r104, %r103;
	and.b32  	%r105, %r104, 3584;
	add.s32 	%r106, %r94, %r105;
	shr.u32 	%r107, %r102, 2;
	and.b32  	%r108, %r107, 1073741822;
	sub.s32 	%r14, %r106, %r108;
	ld.shared.u16 	%rs2, [%r14+2];
	add.s16 	%rs6, %rs2, 1;
	st.shared.u16 	[%r14+2], %rs6;
	// begin inline asm
	shr.b32 %r54, %r193, %r197;
	// end inline asm
	and.b32  	%r109, %r38, %r54;
	shl.b32 	%r110, %r109, 9;
	not.b32 	%r111, %r110;
	and.b32  	%r112, %r111, 3584;
	add.s32 	%r113, %r94, %r112;
	shr.u32 	%r114, %r109, 2;
	and.b32  	%r115, %r114, 1073741822;
	sub.s32 	%r15, %r113, %r115;
	ld.shared.u16 	%rs3, [%r15+2];
	add.s16 	%rs7, %rs3, 1;
	st.shared.u16 	[%r15+2], %rs7;
	// begin inline asm
	shr.b32 %r57, %r192, %r197;
	// end inline asm
	and.b32  	%r116, %r38, %r57;
	shl.b32 	%r117, %r116, 9;
	not.b32 	%r118, %r117;
	and.b32  	%r119, %r118, 3584;
	add.s32 	%r120, %r94, %r119;
	shr.u32 	%r121, %r116, 2;
	and.b32  	%r122, %r121, 1073741822;
	sub.s32 	%r16, %r120, %r122;
	ld.shared.u16 	%rs4, [%r16+2];
	add.s16 	%rs8, %rs4, 1;
	st.shared.u16 	[%r16+2], %rs8;
	bar.sync 	0;
	shl.b32 	%r123, %r1, 5;
	add.s32 	%r124, %r94, %r123;
	ld.shared.u32 	%r17, [%r124];
	ld.shared.u32 	%r125, [%r124+4];
	ld.shared.u32 	%r126, [%r124+8];
	ld.shared.u32 	%r127, [%r124+12];
	ld.shared.u32 	%r128, [%r124+16];
	ld.shared.u32 	%r129, [%r124+20];
	ld.shared.u32 	%r130, [%r124+24];
	ld.shared.u32 	%r131, [%r124+28];
	ld.shared.u32 	%r132, [%r124+32];
	add.s32 	%r18, %r125, %r17;
	add.s32 	%r19, %r126, %r18;
	add.s32 	%r20, %r127, %r19;
	add.s32 	%r21, %r128, %r20;
	add.s32 	%r22, %r129, %r21;
	add.s32 	%r23, %r130, %r22;
	add.s32 	%r24, %r131, %r23;
	add.s32 	%r65, %r132, %r24;
	// begin inline asm
	mov.u32 %r60, %laneid;
	// end inline asm
	mov.b32 	%r63, 1;
	mov.b32 	%r90, -1;
	// begin inline asm
	{  .reg .u32 r0;  .reg .pred p;  shfl.sync.up.b32 r0|p, %r65, %r63, %r88, %r90;  @p add.u32 r0, r0, %r65;  mov.u32 %r61, r0;}
	// end inline asm
	mov.b32 	%r69, 2;
	// begin inline asm
	{  .reg .u32 r0;  .reg .pred p;  shfl.sync.up.b32 r0|p, %r61, %r69, %r88, %r90;  @p add.u32 r0, r0, %r61;  mov.u32 %r67, r0;}
	// end inline asm
	mov.b32 	%r75, 4;
	// begin inline asm
	{  .reg .u32 r0;  .reg .pred p;  shfl.sync.up.b32 r0|p, %r67, %r75, %r88, %r90;  @p add.u32 r0, r0, %r67;  mov.u32 %r73, r0;}
	// end inline asm
	mov.b32 	%r81, 8;
	// begin inline asm
	{  .reg .u32 r0;  .reg .pred p;  shfl.sync.up.b32 r0|p, %r73, %r81, %r88, %r90;  @p add.u32 r0, r0, %r73;  mov.u32 %r79, r0;}
	// end inline asm
	mov.b32 	%r87, 16;
	// begin inline asm
	{  .reg .u32 r0;  .reg .pred p;  shfl.sync.up.b32 r0|p, %r79, %r87, %r88, %r90;  @p add.u32 r0, r0, %r79;  mov.u32 %r85, r0;}
	// end inline asm
	setp.ne.s32 	%p1, %r60, 31;
	@%p1 bra 	$L__BB2_3;
	shr.u32 	%r133, %r1, 3;
	and.b32  	%r134, %r133, 124;
	add.s32 	%r136, %r92, %r134;
	st.shared.u32 	[%r136+4608], %r85;
$L__BB2_3:
	sub.s32 	%r137, %r85, %r65;
	setp.gt.u32 	%p2, %r1, 31;
	shr.u32 	%r138, %r1, 5;
	setp.eq.s32 	%p3, %r138, 3;
	setp.eq.s32 	%p4, %r138, 2;
	setp.eq.s32 	%p5, %r138, 1;
	bar.sync 	0;
	ld.shared.v4.u32 	{%r139, %r140, %r141, %r142}, [_ZZ14SortDescendingPiE12temp_storage+4608];
	selp.b32 	%r143, %r139, %r196, %p5;
	add.s32 	%r144, %r140, %r139;
	selp.b32 	%r145, %r144, %r143, %p4;
	add.s32 	%r146, %r144, %r141;
	selp.b32 	%r196, %r146, %r145, %p3;
	add.s32 	%r29, %r146, %r142;
	setp.ne.s32 	%p6, %r60, 0;
	selp.b32 	%r147, %r137, 0, %p6;
	add.s32 	%r148, %r196, %r147;
	or.pred  	%p7, %p2, %p6;
	selp.b32 	%r198, %r148, %r137, %p2;
	@%p7 bra 	$L__BB2_5;
	shl.b32 	%r198, %r29, 16;
	st.shared.u32 	[_ZZ14SortDescendingPiE12temp_storage+4628], %r198;
$L__BB2_5:
	setp.eq.s32 	%p8, %r1, 0;
	bar.sync 	0;
	ld.shared.u32 	%r150, [_ZZ14SortDescendingPiE12temp_storage+4628];
	selp.b32 	%r151, 0, %r150, %p8;
	add.s32 	%r152, %r198, %r151;
	add.s32 	%r153, %r17, %r152;
	add.s32 	%r154, %r18, %r152;
	add.s32 	%r155, %r19, %r152;
	add.s32 	%r156, %r20, %r152;
	add.s32 	%r157, %r21, %r152;
	add.s32 	%r158, %r22, %r152;
	add.s32 	%r159, %r23, %r152;
	add.s32 	%r160, %r24, %r152;
	shl.b32 	%r161, %r1, 5;
	shl.b32 	%r162, %r1, 4;
	add.s32 	%r163, %r92, %r162;
	mad.lo.s32 	%r164, %r1, -12, %r163;
	add.s32 	%r165, %r164, %r161;
	st.shared.u32 	[%r165], %r152;
	st.shared.u32 	[%r165+4], %r153;
	st.shared.u32 	[%r165+8], %r154;
	st.shared.u32 	[%r165+12], %r155;
	st.shared.u32 	[%r165+16], %r156;
	st.shared.u32 	[%r165+20], %r157;
	st.shared.u32 	[%r165+24], %r158;
	st.shared.u32 	[%r165+28], %r159;
	st.shared.u32 	[%r165+32], %r160;
	bar.sync 	0;
	cvt.u32.u16 	%r166, %rs1;
	ld.shared.u16 	%r167, [%r13+2];
	add.s32 	%r168, %r167, %r166;
	cvt.u32.u16 	%r169, %rs2;
	ld.shared.u16 	%r170, [%r14+2];
	add.s32 	%r171, %r170, %r169;
	cvt.u32.u16 	%r172, %rs3;
	ld.shared.u16 	%r173, [%r15+2];
	add.s32 	%r174, %r173, %r172;
	cvt.u32.u16 	%r175, %rs4;
	ld.shared.u16 	%r176, [%r16+2];
	add.s32 	%r177, %r176, %r175;
	bar.sync 	0;
	shl.b32 	%r178, %r168, 2;
	add.s32 	%r179, %r92, %r178;
	st.shared.u32 	[%r179], %r195;
	shl.b32 	%r180, %r171, 2;
	add.s32 	%r181, %r92, %r180;
	st.shared.u32 	[%r181], %r194;
	shl.b32 	%r182, %r174, 2;
	add.s32 	%r183, %r92, %r182;
	st.shared.u32 	[%r183], %r193;
	shl.b32 	%r184, %r177, 2;
	add.s32 	%r185, %r92, %r184;
	st.shared.u32 	[%r185], %r192;
	bar.sync 	0;
	ld.shared.v4.u32 	{%r195, %r194, %r193, %r192}, [%r163];
	setp.gt.u32 	%p9, %r197, 27;
	@%p9 bra 	$L__BB2_7;
	add.s32 	%r197, %r197, 4;
	bar.sync 	0;
	bra.uni 	$L__BB2_1;
$L__BB2_7:
	ld.param.u64 	%rd8, [_Z14SortDescendingPi_param_0];
	xor.b32  	%r186, %r195, -2147483648;
	xor.b32  	%r187, %r194, -2147483648;
	xor.b32  	%r188, %r193, -2147483648;
	xor.b32  	%r189, %r192, -2147483648;
	cvta.to.global.u64 	%rd5, %rd8;
	shl.b32 	%r191, %r1, 2;
	mul.wide.u32 	%rd6, %r191, 4;
	add.s64 	%rd7, %rd5, %rd6;
	st.global.u32 	[%rd7], %r186;
	st.global.u32 	[%rd7+4], %r187;
	st.global.u32 	[%rd7+8], %r188;
	st.global.u32 	[%rd7+12], %r189;
	ret;

}
	// .globl	_Z17SortDescendingBitPi
.visible .entry _Z17SortDescendingBitPi(
	.param .u64 .ptr .align 1 _Z17SortDescendingBitPi_param_0
)
{
	.reg .pred 	%p<10>;
	.reg .b16 	%rs<9>;
	.reg .b32 	%r<199>;
	.reg .b64 	%rd<9>;
	// demoted variable
	.shared .align 16 .b8 _ZZ17SortDescendingBitPiE12temp_storage[4640];
	ld.param.u64 	%rd1, [_Z17SortDescendingBitPi_param_0];
	cvta.to.global.u64 	%rd2, %rd1;
	mov.u32 	%r1, %tid.x;
	shl.b32 	%r43, %r1, 2;
	mul.wide.u32 	%rd3, %r43, 4;
	add.s64 	%rd4, %rd2, %rd3;
	ld.global.u32 	%r44, [%rd4];
	ld.global.u32 	%r45, [%rd4+4];
	ld.global.u32 	%r46, [%rd4+8];
	ld.global.u32 	%r47, [%rd4+12];
	xor.b32  	%r196, %r44, -2147483648;
	xor.b32  	%r195, %r45, -2147483648;
	xor.b32  	%r194, %r46, -2147483648;
	xor.b32  	%r193, %r47, -2147483648;
	mov.b32 	%r192, 0;
	mov.b32 	%r40, 4;
	// begin inline asm
	bmsk.clamp.b32 %r38, %r192, %r40;
	// end inline asm
$L__BB3_1:
	add.s32 	%r192, %r192, 4;
	shl.b32 	%r91, %r1, 4;
	mov.u32 	%r92, _ZZ17SortDescendingBitPiE12temp_storage;
	add.s32 	%r93, %r92, %r91;
	mad.lo.s32 	%r94, %r1, -12, %r93;
	mov.b32 	%r88, 0;
	st.shared.u32 	[%r94], %r88;
	st.shared.u32 	[%r94+512], %r88;
	st.shared.u32 	[%r94+1024], %r88;
	st.shared.u32 	[%r94+1536], %r88;
	st.shared.u32 	[%r94+2048], %r88;
	st.shared.u32 	[%r94+2560], %r88;
	st.shared.u32 	[%r94+3072], %r88;
	st.shared.u32 	[%r94+3584], %r88;
	st.shared.u32 	[%r94+4096], %r88;
	// begin inline asm
	shr.b32 %r48, %r196, %r192;
	// end inline asm
	and.b32  	%r95, %r38, %r48;
	shl.b32 	%r96, %r95, 9;
	not.b32 	%r97, %r96;
	and.b32  	%r98, %r97, 3584;
	add.s32 	%r99, %r94, %r98;
	shr.u32 	%r100, %r95, 2;
	and.b32  	%r101, %r100, 1073741822;
	sub.s32 	%r14, %r99, %r101;
	ld.shared.u16 	%rs1, [%r14+2];
	add.s16 	%rs5, %rs1, 1;
	st.shared.u16 	[%r14+2], %rs5;
	// begin inline asm
	shr.b32 %r51, %r195, %r192;
	// end inline asm
	and.b32  	%r102, %r38, %r51;
	shl.b32 	%r103, %r102, 9;
	not.b32 	%r104, %r103;
	and.b32  	%r105, %r104, 3584;
	add.s32 	%r106, %r94, %r105;
	shr.u32 	%r107, %r102, 2;
	and.b32  	%r108, %r107, 1073741822;
	sub.s32 	%r15, %r106, %r108;
	ld.shared.u16 	%rs2, [%r15+2];
	add.s16 	%rs6, %rs2, 1;
	st.shared.u16 	[%r15+2], %rs6;
	// begin inline asm
	shr.b32 %r54, %r194, %r192;
	// end inline asm
	and.b32  	%r109, %r38, %r54;
	shl.b32 	%r110, %r109, 9;
	not.b32 	%r111, %r110;
	and.b32  	%r112, %r111, 3584;
	add.s32 	%r113, %r94, %r112;
	shr.u32 	%r114, %r109, 2;
	and.b32  	%r115, %r114, 1073741822;
	sub.s32 	%r16, %r113, %r115;
	ld.shared.u16 	%rs3, [%r16+2];
	add.s16 	%rs7, %rs3, 1;
	st.shared.u16 	[%r16+2], %rs7;
	// begin inline asm
	shr.b32 %r57, %r193, %r192;
	// end inline asm
	and.b32  	%r116, %r38, %r57;
	shl.b32 	%r117, %r116, 9;
	not.b32 	%r118, %r117;
	and.b32  	%r119, %r118, 3584;
	add.s32 	%r120, %r94, %r119;
	shr.u32 	%r121, %r116, 2;
	and.b32  	%r122, %r121, 1073741822;
	sub.s32 	%r17, %r120, %r122;
	ld.shared.u16 	%rs4, [%r17+2];
	add.s16 	%rs8, %rs4, 1;
	st.shared.u16 	[%r17+2], %rs8;
	bar.sync 	0;
	shl.b32 	%r123, %r1, 5;
	add.s32 	%r124, %r94, %r123;
	ld.shared.u32 	%r18, [%r124];
	ld.shared.u32 	%r125, [%r124+4];
	ld.shared.u32 	%r126, [%r124+8];
	ld.shared.u32 	%r127, [%r124+12];
	ld.shared.u32 	%r128, [%r124+16];
	ld.shared.u32 	%r129, [%r124+20];
	ld.shared.u32 	%r130, [%r124+24];
	ld.shared.u32 	%r131, [%r124+28];
	ld.shared.u32 	%r132, [%r124+32];
	add.s32 	%r19, %r125, %r18;
	add.s32 	%r20, %r126, %r19;
	add.s32 	%r21, %r127, %r20;
	add.s32 	%r22, %r128, %r21;
	add.s32 	%r23, %r129, %r22;
	add.s32 	%r24, %r130, %r23;
	add.s32 	%r25, %r131, %r24;
	add.s32 	%r65, %r132, %r25;
	// begin inline asm
	mov.u32 %r60, %laneid;
	// end inline asm
	mov.b32 	%r63, 1;
	mov.b32 	%r90, -1;
	// begin inline asm
	{  .reg .u32 r0;  .reg .pred p;  shfl.sync.up.b32 r0|p, %r65, %r63, %r88, %r90;  @p add.u32 r0, r0, %r65;  mov.u32 %r61, r0;}
	// end inline asm
	mov.b32 	%r69, 2;
	// begin inline asm
	{  .reg .u32 r0;  .reg .pred p;  shfl.sync.up.b32 r0|p, %r61, %r69, %r88, %r90;  @p add.u32 r0, r0, %r61;  mov.u32 %r67, r0;}
	// end inline asm
	mov.b32 	%r75, 4;
	// begin inline asm
	{  .reg .u32 r0;  .reg .pred p;  shfl.sync.up.b32 r0|p, %r67, %r75, %r88, %r90;  @p add.u32 r0, r0, %r67;  mov.u32 %r73, r0;}
	// end inline asm
	mov.b32 	%r81, 8;
	// begin inline asm
	{  .reg .u32 r0;  .reg .pred p;  shfl.sync.up.b32 r0|p, %r73, %r81, %r88, %r90;  @p add.u32 r0, r0, %r73;  mov.u32 %r79, r0;}
	// end inline asm
	mov.b32 	%r87, 16;
	// begin inline asm
	{  .reg .u32 r0;  .reg .pred p;  shfl.sync.up.b32 r0|p, %r79, %r87, %r88, %r90;  @p add.u32 r0, r0, %r79;  mov.u32 %r85, r0;}
	// end inline asm
	setp.ne.s32 	%p1, %r60, 31;
	@%p1 bra 	$L__BB3_3;
	shr.u32 	%r133, %r1, 3;
	and.b32  	%r134, %r133, 124;
	add.s32 	%r136, %r92, %r134;
	st.shared.u32 	[%r136+4608], %r85;
$L__BB3_3:
	sub.s32 	%r137, %r85, %r65;
	setp.gt.u32 	%p2, %r1, 31;
	shr.u32 	%r138, %r1, 5;
	setp.eq.s32 	%p3, %r138, 3;
	setp.eq.s32 	%p4, %r138, 2;
	setp.eq.s32 	%p5, %r138, 1;
	bar.sync 	0;
	ld.shared.v4.u32 	{%r139, %r140, %r141, %r142}, [_ZZ17SortDescendingBitPiE12temp_storage+4608];
	selp.b32 	%r143, %r139, %r197, %p5;
	add.s32 	%r144, %r140, %r139;
	selp.b32 	%r145, %r144, %r143, %p4;
	add.s32 	%r146, %r144, %r141;
	selp.b32 	%r197, %r146, %r145, %p3;
	add.s32 	%r30, %r146, %r142;
	setp.ne.s32 	%p6, %r60, 0;
	selp.b32 	%r147, %r137, 0, %p6;
	add.s32 	%r148, %r197, %r147;
	or.pred  	%p7, %p2, %p6;
	selp.b32 	%r198, %r148, %r137, %p2;
	@%p7 bra 	$L__BB3_5;
	shl.b32 	%r198, %r30, 16;
	st.shared.u32 	[_ZZ17SortDescendingBitPiE12temp_storage+4628], %r198;
$L__BB3_5:
	setp.eq.s32 	%p8, %r1, 0;
	bar.sync 	0;
	ld.shared.u32 	%r150, [_ZZ17SortDescendingBitPiE12temp_storage+4628];
	selp.b32 	%r151, 0, %r150, %p8;
	add.s32 	%r152, %r198, %r151;
	add.s32 	%r153, %r18, %r152;
	add.s32 	%r154, %r19, %r152;
	add.s32 	%r155, %r20, %r152;
	add.s32 	%r156, %r21, %r152;
	add.s32 	%r157, %r22, %r152;
	add.s32 	%r158, %r23, %r152;
	add.s32 	%r159, %r24, %r152;
	add.s32 	%r160, %r25, %r152;
	shl.b32 	%r161, %r1, 5;
	shl.b32 	%r162, %r1, 4;
	add.s32 	%r163, %r92, %r162;
	mad.lo.s32 	%r164, %r1, -12, %r163;
	add.s32 	%r165, %r164, %r161;
	st.shared.u32 	[%r165], %r152;
	st.shared.u32 	[%r165+4], %r153;
	st.shared.u32 	[%r165+8], %r154;
	st.shared.u32 	[%r165+12], %r155;
	st.shared.u32 	[%r165+16], %r156;
	st.shared.u32 	[%r165+20], %r157;
	st.shared.u32 	[%r165+24], %r158;
	st.shared.u32 	[%r165+28], %r159;
	st.shared.u32 	[%r165+32], %r160;
	bar.sync 	0;
	cvt.u32.u16 	%r166, %rs1;
	ld.shared.u16 	%r167, [%r14+2];
	add.s32 	%r168, %r167, %r166;
	cvt.u32.u16 	%r169, %rs2;
	ld.shared.u16 	%r170, [%r15+2];
	add.s32 	%r171, %r170, %r169;
	cvt.u32.u16 	%r172, %rs3;
	ld.shared.u16 	%r173, [%r16+2];
	add.s32 	%r174, %r173, %r172;
	cvt.u32.u16 	%r175, %rs4;
	ld.shared.u16 	%r176, [%r17+2];
	add.s32 	%r177, %r176, %r175;
	bar.sync 	0;
	shl.b32 	%r178, %r168, 2;
	add.s32 	%r179, %r92, %r178;
	st.shared.u32 	[%r179], %r196;
	shl.b32 	%r180, %r171, 2;
	add.s32 	%r181, %r92, %r180;
	st.shared.u32 	[%r181], %r195;
	shl.b32 	%r182, %r174, 2;
	add.s32 	%r183, %r92, %r182;
	st.shared.u32 	[%r183], %r194;
	shl.b32 	%r184, %r177, 2;
	add.s32 	%r185, %r92, %r184;
	st.shared.u32 	[%r185], %r193;
	bar.sync 	0;
	ld.shared.v4.u32 	{%r196, %r195, %r194, %r193}, [%r163];
	setp.gt.u32 	%p9, %r192, 11;
	@%p9 bra 	$L__BB3_7;
	bar.sync 	0;
	bra.uni 	$L__BB3_1;
$L__BB3_7:
	ld.param.u64 	%rd8, [_Z17SortDescendingBitPi_param_0];
	xor.b32  	%r186, %r196, -2147483648;
	xor.b32  	%r187, %r195, -2147483648;
	xor.b32  	%r188, %r194, -2147483648;
	xor.b32  	%r189, %r193, -2147483648;
	cvta.to.global.u64 	%rd5, %rd8;
	shl.b32 	%r191, %r1, 2;
	mul.wide.u32 	%rd6, %r191, 4;
	add.s64 	%rd7, %rd5, %rd6;
	st.global.u32 	[%rd7], %r186;
	st.global.u32 	[%rd7+4], %r187;
	st.global.u32 	[%rd7+8], %r188;
	st.global.u32 	[%rd7+12], %r189;
	ret;

}
	// .globl	_ZN3cub18CUB_300001_SM_10006detail11EmptyKernelIvEEvv
.visible .entry _ZN3cub18CUB_300001_SM_10006detail11EmptyKernelIvEEvv()
{


	ret;

}


// ===== COMPILED SASS (sm_100) =====

	.target	sm_100

	.elftype	@"ET_EXEC"


//--------------------- .note.nv.tkinfo           --------------------------
	.section	.note.nv.tkinfo,"",@"SHT_NOTE"
	.sectionflags	@"SHF_NOTE_NV_TKINFO"
	.tkinfo
        /*0018*/ 	.word	0x00000002
        /*0030*/ 	.string	""
        /*0030*/ 	.string	"ptxas"
        /*0030*/ 	.string	"Cuda compilation tools, release 13.0, V13.0.88"
        /*0030*/ 	.string	"Build cuda_13.0.r13.0/compiler.36424714_0"
        /*0030*/ 	.string	"-arch sm_100 -m 64 "



//--------------------- .note.nv.cuinfo           --------------------------
	.section	.note.nv.cuinfo,"",@"SHT_NOTE"
	.sectionflags	@"SHF_NOTE_NV_CUINFO"
        /*0018*/ 	.short	0x0002
        /*001a*/ 	.short	0x0064
        /*001c*/ 	.short	0x0082
	.zero		2


//--------------------- .nv.info                  --------------------------
	.section	.nv.info,"",@"SHT_CUDA_INFO"
	.align	4


	//----- nvinfo : EIATTR_REGCOUNT
	.align		4
        /*0000*/ 	.byte	0x04, 0x2f
        /*0002*/ 	.short	(.L_41 - .L_40)
	.align		4
.L_40:
        /*0004*/ 	.word	index@(_Z4SortPi)
        /*0008*/ 	.word	0x00000028


	//----- nvinfo : EIATTR_FRAME_SIZE
	.align		4
.L_41:
        /*000c*/ 	.byte	0x04, 0x11
        /*000e*/ 	.short	(.L_43 - .L_42)
	.align		4
.L_42:
        /*0010*/ 	.word	index@(_Z4SortPi)
        /*0014*/ 	.word	0x00000000


	//----- nvinfo : EIATTR_REGCOUNT
	.align		4
.L_43:
        /*0018*/ 	.byte	0x04, 0x2f
        /*001a*/ 	.short	(.L_45 - .L_44)
	.align		4
.L_44:
        /*001c*/ 	.word	index@(_Z7SortBitPi)
        /*0020*/ 	.word	0x00000028


	//----- nvinfo : EIATTR_FRAME_SIZE
	.align		4
.L_45:
        /*0024*/ 	.byte	0x04, 0x11
        /*0026*/ 	.short	(.L_47 - .L_46)
	.align		4
.L_46:
        /*0028*/ 	.word	index@(_Z7SortBitPi)
        /*002c*/ 	.word	0x00000000


	//----- nvinfo : EIATTR_REGCOUNT
	.align		4
.L_47:
        /*0030*/ 	.byte	0x04, 0x2f
        /*0032*/ 	.short	(.L_49 - .L_48)
	.align		4
.L_48:
        /*0034*/ 	.word	index@(_Z14SortDescendingPi)
        /*0038*/ 	.word	0x00000028


	//----- nvinfo : EIATTR_FRAME_SIZE
	.align		4
.L_49:
        /*003c*/ 	.byte	0x04, 0x11
        /*003e*/ 	.short	(.L_51 - .L_50)
	.align		4
.L_50:
        /*0040*/ 	.word	index@(_Z14SortDescendingPi)
        /*0044*/ 	.word	0x00000000


	//----- nvinfo : EIATTR_REGCOUNT
	.align		4
.L_51:
        /*0048*/ 	.byte	0x04, 0x2f
        /*004a*/ 	.short	(.L_53 - .L_52)
	.align		4
.L_52:
        /*004c*/ 	.word	index@(_Z17SortDescendingBitPi)
        /*0050*/ 	.word	0x00000028


	//----- nvinfo : EIATTR_FRAME_SIZE
	.align		4
.L_53:
        /*0054*/ 	.byte	0x04, 0x11
        /*0056*/ 	.short	(.L_55 - .L_54)
	.align		4
.L_54:
        /*0058*/ 	.word	index@(_Z17SortDescendingBitPi)
        /*005c*/ 	.word	0x00000000


	//----- nvinfo : EIATTR_REGCOUNT
	.align		4
.L_55:
        /*0060*/ 	.byte	0x04, 0x2f
        /*0062*/ 	.short	(.L_57 - .L_56)
	.align		4
.L_56:
        /*0064*/ 	.word	index@(_ZN3cub18CUB_300001_SM_10006detail11EmptyKernelIvEEvv)
        /*0068*/ 	.word	0x00000004


	//----- nvinfo : EIATTR_FRAME_SIZE
	.align		4
.L_57:
        /*006c*/ 	.byte	0x04, 0x11
        /*006e*/ 	.short	(.L_59 - .L_58)
	.align		4
.L_58:
        /*0070*/ 	.word	index@(_ZN3cub18CUB_300001_SM_10006detail11EmptyKernelIvEEvv)
        /*0074*/ 	.word	0x00000000


	//----- nvinfo : EIATTR_MIN_STACK_SIZE
	.align		4
.L_59:
        /*0078*/ 	.byte	0x04, 0x12
        /*007a*/ 	.short	(.L_61 - .L_60)
	.align		4
.L_60:
        /*007c*/ 	.word	index@(_ZN3cub18CUB_300001_SM_10006detail11EmptyKernelIvEEvv)
        /*0080*/ 	.word	0x00000000


	//----- nvinfo : EIATTR_MIN_STACK_SIZE
	.align		4
.L_61:
        /*0084*/ 	.byte	0x04, 0x12
        /*0086*/ 	.short	(.L_63 - .L_62)
	.align		4
.L_62:
        /*0088*/ 	.word	index@(_Z17SortDescendingBitPi)
        /*008c*/ 	.word	0x00000000


	//----- nvinfo : EIATTR_MIN_STACK_SIZE
	.align		4
.L_63:
        /*0090*/ 	.byte	0x04, 0x12
        /*0092*/ 	.short	(.L_65 - .L_64)
	.align		4
.L_64:
        /*0094*/ 	.word	index@(_Z14SortDescendingPi)
        /*0098*/ 	.word	0x00000000


	//----- nvinfo : EIATTR_MIN_STACK_SIZE
	.align		4
.L_65:
        /*009c*/ 	.byte	0x04, 0x12
        /*009e*/ 	.short	(.L_67 - .L_66)
	.align		4
.L_66:
        /*00a0*/ 	.word	index@(_Z7SortBitPi)
        /*00a4*/ 	.word	0x00000000


	//----- nvinfo : EIATTR_MIN_STACK_SIZE
	.align		4
.L_67:
        /*00a8*/ 	.byte	0x04, 0x12
        /*00aa*/ 	.short	(.L_69 - .L_68)
	.align		4
.L_68:
        /*00ac*/ 	.word	index@(_Z4SortPi)
        /*00b0*/ 	.word	0x00000000
.L_69:


//--------------------- .nv.compat                --------------------------
	.section	.nv.compat,"",@"SHT_CUDA_COMPAT_INFO"
	.align	4
        /*0000*/ 	.byte	0x02, 0x09, 0x00, 0x00, 0x02, 0x02, 0x01, 0x00, 0x02, 0x05, 0x05, 0x00, 0x03, 0x07, 0x01, 0x01
        /*0010*/ 	.byte	0x02, 0x03, 0x00, 0x00, 0x02, 0x06, 0x01, 0x00, 0x04, 0x0b, 0x08, 0x00, 0x09, 0x00, 0x00, 0x00
        /*0020*/ 	.byte	0x00, 0x00, 0x00, 0x00


//--------------------- .nv.info._ZN3cub18CUB_300001_SM_10006detail11EmptyKernelIvEEvv --------------------------
	.section	.nv.info._ZN3cub18CUB_300001_SM_10006detail11EmptyKernelIvEEvv,"",@"SHT_CUDA_INFO"
	.sectionflags	@""
	.align	4


	//----- nvinfo : EIATTR_CUDA_API_VERSION
	.align		4
        /*0000*/ 	.byte	0x04, 0x37
        /*0002*/ 	.short	(.L_71 - .L_70)
.L_70:
        /*0004*/ 	.word	0x00000082


	//----- nvinfo : EIATTR_SPARSE_MMA_MASK
	.align		4
.L_71:
        /*0008*/ 	.byte	0x03, 0x50
        /*000a*/ 	.short	0x0000


	//----- nvinfo : EIATTR_MAXREG_COUNT
	.align		4
        /*000c*/ 	.byte	0x03, 0x1b
        /*000e*/ 	.short	0x00ff


	//----- nvinfo : EIATTR_MERCURY_ISA_VERSION
	.align		4
        /*0010*/ 	.byte	0x03, 0x5f
        /*0012*/ 	.short	0x0101


	//----- nvinfo : EIATTR_VRC_CTA_INIT_COUNT
	.align		4
        /*0014*/ 	.byte	0x02, 0x4a
	.zero		1
	.zero		1


	//----- nvinfo : EIATTR_EXIT_INSTR_OFFSETS
	.align		4
        /*0018*/ 	.byte	0x04, 0x1c
        /*001a*/ 	.short	(.L_73 - .L_72)


	//   ....[0]....
.L_72:
        /*001c*/ 	.word	0x00000010


	//----- nvinfo : EIATTR_SW_WAR
	.align		4
.L_73:
        /*0020*/ 	.byte	0x04, 0x36
        /*0022*/ 	.short	(.L_75 - .L_74)
.L_74:
        /*0024*/ 	.word	0x00000008
.L_75:


//--------------------- .nv.info._Z17SortDescendingBitPi --------------------------
	.section	.nv.info._Z17SortDescendingBitPi,"",@"SHT_CUDA_INFO"
	.sectionflags	@""
	.align	4


	//----- nvinfo : EIATTR_CUDA_API_VERSION
	.align		4
        /*0000*/ 	.byte	0x04, 0x37
        /*0002*/ 	.short	(.L_77 - .L_76)
.L_76:
        /*0004*/ 	.word	0x00000082


	//----- nvinfo : EIATTR_KPARAM_INFO
	.align		4
.L_77:
        /*0008*/ 	.byte	0x04, 0x17
        /*000a*/ 	.short	(.L_79 - .L_78)
.L_78:
        /*000c*/ 	.word	0x00000000
        /*0010*/ 	.short	0x0000
        /*0012*/ 	.short	0x0000
        /*0014*/ 	.byte	0x00, 0xf5, 0x21, 0x00


	//----- nvinfo : EIATTR_SPARSE_MMA_MASK
	.align		4
.L_79:
        /*0018*/ 	.byte	0x03, 0x50
        /*001a*/ 	.short	0x0000


	//----- nvinfo : EIATTR_MAXREG_COUNT
	.align		4
        /*001c*/ 	.byte	0x03, 0x1b
        /*001e*/ 	.short	0x00ff


	//----- nvinfo : EIATTR_NUM_BARRIERS
	.align		4
        /*0020*/ 	.byte	0x02, 0x4c
        /*0022*/ 	.byte	0x01
	.zero		1


	//----- nvinfo : EIATTR_MERCURY_ISA_VERSION
	.align		4
        /*0024*/ 	.byte	0x03, 0x5f
        /*0026*/ 	.short	0x0101


	//----- nvinfo : EIATTR_COOP_GROUP_MASK_REGIDS
	.align		4
        /*0028*/ 	.byte	0x04, 0x29
        /*002a*/ 	.short	(.L_81 - .L_80)


	//   ....[0]....
.L_80:
        /*002c*/ 	.word	0xffffffff


	//   ....[1]....
        /*0030*/ 	.word	0xffffffff


	//   ....[2]....
        /*0034*/ 	.word	0xffffffff


	//   ....[3]....
        /*0038*/ 	.word	0xffffffff


	//   ....[4]....
        /*003c*/ 	.word	0xffffffff


	//----- nvinfo : EIATTR_COOP_GROUP_INSTR_OFFSETS
	.align		4
.L_81:
        /*0040*/ 	.byte	0x04, 0x28
        /*0042*/ 	.short	(.L_83 - .L_82)


	//   ....[0]....
.L_82:
        /*0044*/ 	.word	0x00000600


	//   ....[1]....
        /*0048*/ 	.word	0x00000620


	//   ....[2]....
        /*004c*/ 	.word	0x00000640


	//   ....[3]....
        /*0050*/ 	.word	0x00000660


	//   ....[4]....
        /*0054*/ 	.word	0x00000680


	//----- nvinfo : EIATTR_VRC_CTA_INIT_COUNT
	.align		4
.L_83:
        /*0058*/ 	.byte	0x02, 0x4a
	.zero		1
	.zero		1


	//----- nvinfo : EIATTR_EXIT_INSTR_OFFSETS
	.align		4
        /*005c*/ 	.byte	0x04, 0x1c
        /*005e*/ 	.short	(.L_85 - .L_84)


	//   ....[0]....
.L_84:
        /*0060*/ 	.word	0x00000bb0


	//----- nvinfo : EIATTR_CBANK_PARAM_SIZE
	.align		4
.L_85:
        /*0064*/ 	.byte	0x03, 0x19
        /*0066*/ 	.short	0x0008


	//----- nvinfo : EIATTR_PARAM_CBANK
	.align		4
        /*0068*/ 	.byte	0x04, 0x0a
        /*006a*/ 	.short	(.L_87 - .L_86)
	.align		4
.L_86:
        /*006c*/ 	.word	index@(.nv.constant0._Z17SortDescendingBitPi)
        /*0070*/ 	.short	0x0380
        /*0072*/ 	.short	0x0008


	//----- nvinfo : EIATTR_SW_WAR
	.align		4
.L_87:
        /*0074*/ 	.byte	0x04, 0x36
        /*0076*/ 	.short	(.L_89 - .L_88)
.L_88:
        /*0078*/ 	.word	0x00000008
.L_89:


//--------------------- .nv.info._Z14SortDescendingPi --------------------------
	.section	.nv.info._Z14SortDescendingPi,"",@"SHT_CUDA_INFO"
	.sectionflags	@""
	.align	4


	//----- nvinfo : EIATTR_CUDA_API_VERSION
	.align		4
        /*0000*/ 	.byte	0x04, 0x37
        /*0002*/ 	.short	(.L_91 - .L_90)
.L_90:
        /*0004*/ 	.word	0x00000082


	//----- nvinfo : EIATTR_KPARAM_INFO
	.align		4
.L_91:
        /*0008*/ 	.byte	0x04, 0x17
        /*000a*/ 	.short	(.L_93 - .L_92)
.L_92:
        /*000c*/ 	.word	0x00000000
        /*0010*/ 	.short	0x0000
        /*0012*/ 	.short	0x0000
        /*0014*/ 	.byte	0x00, 0xf5, 0x21, 0x00


	//----- nvinfo : EIATTR_SPARSE_MMA_MASK
	.align		4
.L_93:
        /*0018*/ 	.byte	0x03, 0x50
        /*001a*/ 	.short	0x0000


	//----- nvinfo : EIATTR_MAXREG_COUNT
	.align		4
        /*001c*/ 	.byte	0x03, 0x1b
        /*001e*/ 	.short	0x00ff


	//----- nvinfo : EIATTR_NUM_BARRIERS
	.align		4
        /*0020*/ 	.byte	0x02, 0x4c
        /*0022*/ 	.byte	0x01
	.zero		1


	//----- nvinfo : EIATTR_MERCURY_ISA_VERSION
	.align		4
        /*0024*/ 	.byte	0x03, 0x5f
        /*0026*/ 	.short	0x0101


	//----- nvinfo : EIATTR_COOP_GROUP_MASK_REGIDS
	.align		4
        /*0028*/ 	.byte	0x04, 0x29
        /*002a*/ 	.short	(.L_95 - .L_94)


	//   ....[0]....
.L_94:
        /*002c*/ 	.word	0xffffffff


	//   ....[1]....
        /*0030*/ 	.word	0xffffffff


	//   ....[2]....
        /*0034*/ 	.word	0xffffffff


	//   ....[3]....
        /*0038*/ 	.word	0xffffffff


	//   ....[4]....
        /*003c*/ 	.word	0xffffffff


	//----- nvinfo : EIATTR_COOP_GROUP_INSTR_OFFSETS
	.align		4
.L_95:
        /*0040*/ 	.byte	0x04, 0x28
        /*0042*/ 	.short	(.L_97 - .L_96)


	//   ....[0]....
.L_96:
        /*0044*/ 	.word	0x000005f0


	//   ....[1]....
        /*0048*/ 	.word	0x00000610


	//   ....[2]....
        /*004c*/ 	.word	0x00000630


	//   ....[3]....
        /*0050*/ 	.word	0x00000650


	//   ....[4]....
        /*0054*/ 	.word	0x00000670


	//----- nvinfo : EIATTR_VRC_CTA_INIT_COUNT
	.align		4
.L_97:
        /*0058*/ 	.byte	0x02, 0x4a
	.zero		1
	.zero		1


	//----- nvinfo : EIATTR_EXIT_INSTR_OFFSETS
	.align		4
        /*005c*/ 	.byte	0x04, 0x1c
        /*005e*/ 	.short	(.L_99 - .L_98)


	//   ....[0]....
.L_98:
        /*0060*/ 	.word	0x00000bb0


	//----- nvinfo : EIATTR_CBANK_PARAM_SIZE
	.align		4
.L_99:
        /*0064*/ 	.byte	0x03, 0x19
        /*0066*/ 	.short	0x0008


	//----- nvinfo : EIATTR_PARAM_CBANK
	.align		4
        /*0068*/ 	.byte	0x04, 0x0a
        /*006a*/ 	.short	(.L_101 - .L_100)
	.align		4
.L_100:
        /*006c*/ 	.word	index@(.nv.constant0._Z14SortDescendingPi)
        /*0070*/ 	.short	0x0380
        /*0072*/ 	.short	0x0008


	//----- nvinfo : EIATTR_SW_WAR
	.align		4
.L_101:
        /*0074*/ 	.byte	0x04, 0x36
        /*0076*/ 	.short	(.L_103 - .L_102)
.L_102:
        /*0078*/ 	.word	0x00000008
.L_103:


//--------------------- .nv.info._Z7SortBitPi     --------------------------
	.section	.nv.info._Z7SortBitPi,"",@"SHT_CUDA_INFO"
	.sectionflags	@""
	.align	4


	//----- nvinfo : EIATTR_CUDA_API_VERSION
	.align		4
        /*0000*/ 	.byte	0x04, 0x37
        /*0002*/ 	.short	(.L_105 - .L_104)
.L_104:
        /*0004*/ 	.word	0x00000082


	//----- nvinfo : EIATTR_KPARAM_INFO
	.align		4
.L_105:
        /*0008*/ 	.byte	0x04, 0x17
        /*000a*/ 	.short	(.L_107 - .L_106)
.L_106:
        /*000c*/ 	.word	0x00000000
        /*0010*/ 	.short	0x0000
        /*0012*/ 	.short	0x0000
        /*0014*/ 	.byte	0x00, 0xf5, 0x21, 0x00


	//----- nvinfo : EIATTR_SPARSE_MMA_MASK
	.align		4
.L_107:
        /*0018*/ 	.byte	0x03, 0x50
        /*001a*/ 	.short	0x0000


	//----- nvinfo : EIATTR_MAXREG_COUNT
	.align		4
        /*001c*/ 	.byte	0x03, 0x1b
        /*001e*/ 	.short	0x00ff


	//----- nvinfo : EIATTR_NUM_BARRIERS
	.align		4
        /*0020*/ 	.byte	0x02, 0x4c
        /*0022*/ 	.byte	0x01
	.zero		1


	//----- nvinfo : EIATTR_MERCURY_ISA_VERSION
	.align		4
        /*0024*/ 	.byte	0x03, 0x5f
        /*0026*/ 	.short	0x0101


	//----- nvinfo : EIATTR_COOP_GROUP_MASK_REGIDS
	.align		4
        /*0028*/ 	.byte	0x04, 0x29
        /*002a*/ 	.short	(.L_109 - .L_108)


	//   ....[0]....
.L_108:
        /*002c*/ 	.word	0xffffffff


	//   ....[1]....
        /*0030*/ 	.word	0xffffffff


	//   ....[2]....
        /*0034*/ 	.word	0xffffffff


	//   ....[3]....
        /*0038*/ 	.word	0xffffffff


	//   ....[4]....
        /*003c*/ 	.word	0xffffffff


	//----- nvinfo : EIATTR_COOP_GROUP_INSTR_OFFSETS
	.align		4
.L_109:
        /*0040*/ 	.byte	0x04, 0x28
        /*0042*/ 	.short	(.L_111 - .L_110)


	//   ....[0]....
.L_110:
        /*0044*/ 	.word	0x00000600


	//   ....[1]....
        /*0048*/ 	.word	0x00000620


	//   ....[2]....
        /*004c*/ 	.word	0x00000640


	//   ....[3]....
        /*0050*/ 	.word	0x00000660


	//   ....[4]....
        /*0054*/ 	.word	0x00000680


	//----- nvinfo : EIATTR_VRC_CTA_INIT_COUNT
	.align		4
.L_111:
        /*0058*/ 	.byte	0x02, 0x4a
	.zero		1
	.zero		1


	//----- nvinfo : EIATTR_EXIT_INSTR_OFFSETS
	.align		4
        /*005c*/ 	.byte	0x04, 0x1c
        /*005e*/ 	.short	(.L_113 - .L_112)


	//   ....[0]....
.L_112:
        /*0060*/ 	.word	0x00000bb0


	//----- nvinfo : EIATTR_CBANK_PARAM_SIZE
	.align		4
.L_113:
        /*0064*/ 	.byte	0x03, 0x19
        /*0066*/ 	.short	0x0008


	//----- nvinfo : EIATTR_PARAM_CBANK
	.align		4
        /*0068*/ 	.byte	0x04, 0x0a
        /*006a*/ 	.short	(.L_115 - .L_114)
	.align		4
.L_114:
        /*006c*/ 	.word	index@(.nv.constant0._Z7SortBitPi)
        /*0070*/ 	.short	0x0380
        /*0072*/ 	.short	0x0008


	//----- nvinfo : EIATTR_SW_WAR
	.align		4
.L_115:
        /*0074*/ 	.byte	0x04, 0x36
        /*0076*/ 	.short	(.L_117 - .L_116)
.L_116:
        /*0078*/ 	.word	0x00000008
.L_117:


//--------------------- .nv.info._Z4SortPi        --------------------------
	.section	.nv.info._Z4SortPi,"",@"SHT_CUDA_INFO"
	.sectionflags	@""
	.align	4


	//----- nvinfo : EIATTR_CUDA_API_VERSION
	.align		4
        /*0000*/ 	.byte	0x04, 0x37
        /*0002*/ 	.short	(.L_119 - .L_118)
.L_118:
        /*0004*/ 	.word	0x00000082


	//----- nvinfo : EIATTR_KPARAM_INFO
	.align		4
.L_119:
        /*0008*/ 	.byte	0x04, 0x17
        /*000a*/ 	.short	(.L_121 - .L_120)
.L_120:
        /*000c*/ 	.word	0x00000000
        /*0010*/ 	.short	0x0000
        /*0012*/ 	.short	0x0000
        /*0014*/ 	.byte	0x00, 0xf5, 0x21, 0x00


	//----- nvinfo : EIATTR_SPARSE_MMA_MASK
	.align		4
.L_121:
        /*0018*/ 	.byte	0x03, 0x50
        /*001a*/ 	.short	0x0000


	//----- nvinfo : EIATTR_MAXREG_COUNT
	.align		4
        /*001c*/ 	.byte	0x03, 0x1b
        /*001e*/ 	.short	0x00ff


	//----- nvinfo : EIATTR_NUM_BARRIERS
	.align		4
        /*0020*/ 	.byte	0x02, 0x4c
        /*0022*/ 	.byte	0x01
	.zero		1


	//----- nvinfo : EIATTR_MERCURY_ISA_VERSION
	.align		4
        /*0024*/ 	.byte	0x03, 0x5f
        /*0026*/ 	.short	0x0101


	//----- nvinfo : EIATTR_COOP_GROUP_MASK_REGIDS
	.align		4
        /*0028*/ 	.byte	0x04, 0x29
        /*002a*/ 	.short	(.L_123 - .L_122)


	//   ....[0]....
.L_122:
        /*002c*/ 	.word	0xffffffff


	//   ....[1]....
        /*0030*/ 	.word	0xffffffff


	//   ....[2]....
        /*0034*/ 	.word	0xffffffff


	//   ....[3]....
        /*0038*/ 	.word	0xffffffff


	//   ....[4]....
        /*003c*/ 	.word	0xffffffff


	//----- nvinfo : EIATTR_COOP_GROUP_INSTR_OFFSETS
	.align		4
.L_123:
        /*0040*/ 	.byte	0x04, 0x28
        /*0042*/ 	.short	(.L_125 - .L_124)


	//   ....[0]....
.L_124:
        /*0044*/ 	.word	0x000005f0


	//   ....[1]....
        /*0048*/ 	.word	0x00000610


	//   ....[2]....
        /*004c*/ 	.word	0x00000630


	//   ....[3]....
        /*0050*/ 	.word	0x00000650


	//   ....[4]....
        /*0054*/ 	.word	0x00000670


	//----- nvinfo : EIATTR_VRC_CTA_INIT_COUNT
	.align		4
.L_125:
        /*0058*/ 	.byte	0x02, 0x4a
	.zero		1
	.zero		1


	//----- nvinfo : EIATTR_EXIT_INSTR_OFFSETS
	.align		4
        /*005c*/ 	.byte	0x04, 0x1c
        /*005e*/ 	.short	(.L_127 - .L_126)


	//   ....[0]....
.L_126:
        /*0060*/ 	.word	0x00000bb0


	//----- nvinfo : EIATTR_CBANK_PARAM_SIZE
	.align		4
.L_127:
        /*0064*/ 	.byte	0x03, 0x19
        /*0066*/ 	.short	0x0008


	//----- nvinfo : EIATTR_PARAM_CBANK
	.align		4
        /*0068*/ 	.byte	0x04, 0x0a
        /*006a*/ 	.short	(.L_129 - .L_128)
	.align		4
.L_128:
        /*006c*/ 	.word	index@(.nv.constant0._Z4SortPi)
        /*0070*/ 	.short	0x0380
        /*0072*/ 	.short	0x0008


	//----- nvinfo : EIATTR_SW_WAR
	.align		4
.L_129:
        /*0074*/ 	.byte	0x04, 0x36
        /*0076*/ 	.short	(.L_131 - .L_130)
.L_130:
        /*0078*/ 	.word	0x00000008
.L_131:


//--------------------- .nv.callgraph             --------------------------
	.section	.nv.callgraph,"",@"SHT_CUDA_CALLGRAPH"
	.align	4
	.sectionentsize	8
	.align		4
        /*0000*/ 	.word	0x00000000
	.align		4
        /*0004*/ 	.word	0xffffffff
	.align		4
        /*0008*/ 	.word	0x00000000
	.align		4
        /*000c*/ 	.word	0xfffffffe
	.align		4
        /*0010*/ 	.word	0x00000000
	.align		4
        /*0014*/ 	.word	0xfffffffd
	.align		4
        /*0018*/ 	.word	0x00000000
	.align		4
        /*001c*/ 	.word	0xfffffffc


//--------------------- .nv.constant4             --------------------------
	.section	.nv.constant4,"a",@progbits
	.align	8
	.align		8
.nv.constant4:
        /*0000*/ 	.dword	_ZN34_INTERNAL_d4efe49b_4_k_cu_5e4b42b04cuda3std3__45__cpo5beginE
	.align		8
        /*0008*/ 	.dword	_ZN34_INTERNAL_d4efe49b_4_k_cu_5e4b42b04cuda3std3__45__cpo3endE
	.align		8
        /*0010*/ 	.dword	_ZN34_INTERNAL_d4efe49b_4_k_cu_5e4b42b04cuda3std3__45__cpo6cbeginE
	.align		8
        /*0018*/ 	.dword	_ZN34_INTERNAL_d4efe49b_4_k_cu_5e4b42b04cuda3std3__45__cpo4cendE
	.align		8
        /*0020*/ 	.dword	_ZN34_INTERNAL_d4efe49b_4_k_cu_5e4b42b04cuda3std3__45__cpo6rbeginE
	.align		8
        /*0028*/ 	.dword	_ZN34_INTERNAL_d4efe49b_4_k_cu_5e4b42b04cuda3std3__45__cpo4rendE
	.align		8
        /*0030*/ 	.dword	_ZN34_INTERNAL_d4efe49b_4_k_cu_5e4b42b04cuda3std3__45__cpo7crbeginE
	.align		8
        /*0038*/ 	.dword	_ZN34_INTERNAL_d4efe49b_4_k_cu_5e4b42b04cuda3std3__45__cpo5crendE
	.align		8
        /*0040*/ 	.dword	_ZN34_INTERNAL_d4efe49b_4_k_cu_5e4b42b04cuda3std3__436_GLOBAL__N__d4efe49b_4_k_cu_5e4b42b06ignoreE
	.align		8
        /*0048*/ 	.dword	_ZN34_INTERNAL_d4efe49b_4_k_cu_5e4b42b04cuda3std3__419piecewise_constructE
	.align		8
        /*0050*/ 	.dword	_ZN34_INTERNAL_d4efe49b_4_k_cu_5e4b42b04cuda3std3__48in_placeE
	.align		8
        /*0058*/ 	.dword	_ZN34_INTERNAL_d4efe49b_4_k_cu_5e4b42b04cuda3std3__420unreachable_sentinelE
	.align		8
        /*0060*/ 	.dword	_ZN34_INTERNAL_d4efe49b_4_k_cu_5e4b42b04cuda3std3__47nulloptE
	.align		8
        /*0068*/ 	.dword	_ZN34_INTERNAL_d4efe49b_4_k_cu_5e4b42b04cuda3std3__48unexpectE
	.align		8
        /*0070*/ 	.dword	_ZN34_INTERNAL_d4efe49b_4_k_cu_5e4b42b04cuda3std6ranges3__45__cpo4swapE
	.align		8
        /*0078*/ 	.dword	_ZN34_INTERNAL_d4efe49b_4_k_cu_5e4b42b04cuda3std6ranges3__45__cpo9iter_moveE
	.align		8
        /*0080*/ 	.dword	_ZN34_INTERNAL_d4efe49b_4_k_cu_5e4b42b04cuda3std6ranges3__45__cpo5beginE
	.align		8
        /*0088*/ 	.dword	_ZN34_INTERNAL_d4efe49b_4_k_cu_5e4b42b04cuda3std6ranges3__45__cpo3endE
	.align		8
        /*0090*/ 	.dword	_ZN34_INTERNAL_d4efe49b_4_k_cu_5e4b42b04cuda3std6ranges3__45__cpo6cbeginE
	.align		8
        /*0098*/ 	.dword	_ZN34_INTERNAL_d4efe49b_4_k_cu_5e4b42b04cuda3std6ranges3__45__cpo4cendE
	.align		8
        /*00a0*/ 	.dword	_ZN34_INTERNAL_d4efe49b_4_k_cu_5e4b42b04cuda3std6ranges3__45__cpo7advanceE
	.align		8
        /*00a8*/ 	.dword	_ZN34_INTERNAL_d4efe49b_4_k_cu_5e4b42b04cuda3std6ranges3__45__cpo9iter_swapE
	.align		8
        /*00b0*/ 	.dword	_ZN34_INTERNAL_d4efe49b_4_k_cu_5e4b42b04cuda3std6ranges3__45__cpo4nextE
	.align		8
        /*00b8*/ 	.dword	_ZN34_INTERNAL_d4efe49b_4_k_cu_5e4b42b04cuda3std6ranges3__45__cpo4prevE
	.align		8
        /*00c0*/ 	.dword	_ZN34_INTERNAL_d4efe49b_4_k_cu_5e4b42b04cuda3std6ranges3__45__cpo4dataE
	.align		8
        /*00c8*/ 	.dword	_ZN34_INTERNAL_d4efe49b_4_k_cu_5e4b42b04cuda3std6ranges3__45__cpo5cdataE
	.align		8
        /*00d0*/ 	.dword	_ZN34_INTERNAL_d4efe49b_4_k_cu_5e4b42b04cuda3std6ranges3__45__cpo4sizeE
	.align		8
        /*00d8*/ 	.dword	_ZN34_INTERNAL_d4efe49b_4_k_cu_5e4b42b04cuda3std6ranges3__45__cpo5ssizeE
	.align		8
        /*00e0*/ 	.dword	_ZN34_INTERNAL_d4efe49b_4_k_cu_5e4b42b04cuda3std6ranges3__45__cpo8distanceE
	.align		8
        /*00e8*/ 	.dword	_ZN34_INTERNAL_d4efe49b_4_k_cu_5e4b42b06thrust24THRUST_300001_SM_1000_NS6system6detail10sequential3seqE
	.align		8
        /*00f0*/ 	.dword	_ZN34_INTERNAL_d4efe49b_4_k_cu_5e4b42b06thrust24THRUST_300001_SM_1000_NS12placeholders2_1E
	.align		8
        /*00f8*/ 	.dword	_ZN34_INTERNAL_d4efe49b_4_k_cu_5e4b42b06thrust24THRUST_300001_SM_1000_NS12placeholders2_2E
	.align		8
        /*0100*/ 	.dword	_ZN34_INTERNAL_d4efe49b_4_k_cu_5e4b42b06thrust24THRUST_300001_SM_1000_NS12placeholders2_3E
	.align		8
        /*0108*/ 	.dword	_ZN34_INTERNAL_d4efe49b_4_k_cu_5e4b42b06thrust24THRUST_300001_SM_1000_NS12placeholders2_4E
	.align		8
        /*0110*/ 	.dword	_ZN34_INTERNAL_d4efe49b_4_k_cu_5e4b42b06thrust24THRUST_300001_SM_1000_NS12placeholders2_5E
	.align		8
        /*0118*/ 	.dword	_ZN34_INTERNAL_d4efe49b_4_k_cu_5e4b42b06thrust24THRUST_300001_SM_1000_NS12placeholders2_6E
	.align		8
        /*0120*/ 	.dword	_ZN34_INTERNAL_d4efe49b_4_k_cu_5e4b42b06thrust24THRUST_300001_SM_1000_NS12placeholders2_7E
	.align		8
        /*0128*/ 	.dword	_ZN34_INTERNAL_d4efe49b_4_k_cu_5e4b42b06thrust24THRUST_300001_SM_1000_NS12placeholders2_8E
	.align		8
        /*0130*/ 	.dword	_ZN34_INTERNAL_d4efe49b_4_k_cu_5e4b42b06thrust24THRUST_300001_SM_1000_NS12placeholders2_9E
	.align		8
        /*0138*/ 	.dword	_ZN34_INTERNAL_d4efe49b_4_k_cu_5e4b42b06thrust24THRUST_300001_SM_1000_NS12placeholders3_10E


//--------------------- .text._ZN3cub18CUB_300001_SM_10006detail11EmptyKernelIvEEvv --------------------------
	.section	.text._ZN3cub18CUB_300001_SM_10006detail11EmptyKernelIvEEvv,"ax",@progbits
	.align	128
        .global         _ZN3cub18CUB_300001_SM_10006detail11EmptyKernelIvEEvv
        .type           _ZN3cub18CUB_300001_SM_10006detail11EmptyKernelIvEEvv,@function
        .size           _ZN3cub18CUB_300001_SM_10006detail11EmptyKernelIvEEvv,(.L_x_9 - _ZN3cub18CUB_300001_SM_10006detail11EmptyKernelIvEEvv)
        .other          _ZN3cub18CUB_300001_SM_10006detail11EmptyKernelIvEEvv,@"STO_CUDA_ENTRY STV_DEFAULT"
_ZN3cub18CUB_300001_SM_10006detail11EmptyKernelIvEEvv:
.text._ZN3cub18CUB_300001_SM_10006detail11EmptyKernelIvEEvv:
[----:B------:R-:W-:Y:S01]  /*0000*/  LDC R1, c[0x0][0x37c] ;  /* 0x0000df00ff017b82 */ /* 0x000fe20000000800 */
[----:B------:R-:W-:Y:S05]  /*0010*/  EXIT ;  /* 0x000000000000794d */ /* 0x000fea0003800000 */
.L_x_0:
[----:B------:R-:W-:-:S00]  /*0020*/  BRA `(.L_x_0) ;  /* 0xfffffffc00fc7947 */ /* 0x000fc0000383ffff */
[----:B------:R-:W-:-:S00]  /*0030*/  NOP ;  /* 0x0000000000007918 */ /* 0x000fc00000000000 */
        /* <DEDUP_REMOVED lines=12> */
.L_x_9:


//--------------------- .text._Z17SortDescendingBitPi --------------------------
	.section	.text._Z17SortDescendingBitPi,"ax",@progbits
	.align	128
        .global         _Z17SortDescendingBitPi
        .type           _Z17SortDescendingBitPi,@function
        .size           _Z17SortDescendingBitPi,(.L_x_10 - _Z17SortDescendingBitPi)
        .other          _Z17SortDescendingBitPi,@"STO_CUDA_ENTRY STV_DEFAULT"
_Z17SortDescendingBitPi:
.text._Z17SortDescendingBitPi:
[----:B------:R-:W-:Y:S01]  /*0000*/  LDC R1, c[0x0][0x37c] ;  /* 0x0000df00ff017b82 */ /* 0x000fe20000000800 */
[----:B------:R-:W0:Y:S07]  /*0010*/  S2R R0, SR_TID.X ;  /* 0x0000000000007919 */ /* 0x000e2e0000002100 */
[----:B------:R-:W1:Y:S01]  /*0020*/  LDC.64 R6, c[0x0][0x380] ;  /* 0x0000e000ff067b82 */ /* 0x000e620000000a00 */
[----:B------:R-:W2:Y:S01]  /*0030*/  LDCU.64 UR8, c[0x0][0x358] ;  /* 0x00006b00ff0877ac */ /* 0x000ea20008000a00 */
[----:B0-----:R-:W-:-:S04]  /*0040*/  IMAD.SHL.U32 R3, R0, 0x4, RZ ;  /* 0x0000000400037824 */ /* 0x001fc800078e00ff */
[----:B-1----:R-:W-:-:S05]  /*0050*/  IMAD.WIDE.U32 R6, R3, 0x4, R6 ;  /* 0x0000000403067825 */ /* 0x002fca00078e0006 */
[----:B--2---:R-:W2:Y:S04]  /*0060*/  LDG.E R4, desc[UR8][R6.64] ;  /* 0x0000000806047981 */ /* 0x004ea8000c1e1900 */
[----:B------:R-:W3:Y:S04]  /*0070*/  LDG.E R5, desc[UR8][R6.64+0x4] ;  /* 0x0000040806057981 */ /* 0x000ee8000c1e1900 */
[----:B------:R-:W4:Y:S04]  /*0080*/  LDG.E R10, desc[UR8][R6.64+0x8] ;  /* 0x00000808060a7981 */ /* 0x000f28000c1e1900 */
[----:B------:R4:W5:Y:S01]  /*0090*/  LDG.E R11, desc[UR8][R6.64+0xc] ;  /* 0x00000c08060b7981 */ /* 0x000962000c1e1900 */
[----:B------:R-:W0:Y:S01]  /*00a0*/  S2UR UR5, SR_CgaCtaId ;  /* 0x00000000000579c3 */ /* 0x000e220000008800 */
[----:B------:R-:W-:Y:S01]  /*00b0*/  UMOV UR4, 0x400 ;  /* 0x0000040000047882 */ /* 0x000fe20000000000 */
[----:B------:R-:W-:Y:S01]  /*00c0*/  IMAD.MOV.U32 R3, RZ, RZ, RZ ;  /* 0x000000ffff037224 */ /* 0x000fe200078e00ff */
[----:B------:R-:W1:Y:S01]  /*00d0*/  S2R R2, SR_LANEID ;  /* 0x0000000000027919 */ /* 0x000e620000000000 */
[----:B------:R-:W-:-:S02]  /*00e0*/  UBMSK UR7, URZ, 0x4 ;  /* 0x00000004ff07789b */ /* 0x000fc40008000000 */
[----:B0-----:R-:W-:-:S06]  /*00f0*/  ULEA UR4, UR5, UR4, 0x18 ;  /* 0x0000000405047291 */ /* 0x001fcc000f8ec0ff */
[----:B------:R-:W-:-:S05]  /*0100*/  LEA R9, R0, UR4, 0x4 ;  /* 0x0000000400097c11 */ /* 0x000fca000f8e20ff */
[----:B------:R-:W-:-:S04]  /*0110*/  IMAD R9, R0, -0xc, R9 ;  /* 0xfffffff400097824 */ /* 0x000fc800078e0209 */
[----:B------:R-:W-:Y:S01]  /*0120*/  IMAD R8, R0, 0x20, R9 ;  /* 0x0000002000087824 */ /* 0x000fe200078e0209 */
[----:B--2---:R-:W-:Y:S02]  /*0130*/  LOP3.LUT R4, R4, 0x80000000, RZ, 0x3c, !PT ;  /* 0x8000000004047812 */ /* 0x004fe400078e3cff */
[----:B---3--:R-:W-:Y:S02]  /*0140*/  LOP3.LUT R5, R5, 0x80000000, RZ, 0x3c, !PT ;  /* 0x8000000005057812 */ /* 0x008fe400078e3cff */
[----:B----4-:R-:W-:Y:S02]  /*0150*/  LOP3.LUT R6, R10, 0x80000000, RZ, 0x3c, !PT ;  /* 0x800000000a067812 */ /* 0x010fe400078e3cff */
[----:B-1---5:R-:W-:-:S07]  /*0160*/  LOP3.LUT R7, R11, 0x80000000, RZ, 0x3c, !PT ;  /* 0x800000000b077812 */ /* 0x022fce00078e3cff */
.L_x_1:
[----:B------:R-:W-:Y:S01]  /*0170*/  VIADD R3, R3, 0x4 ;  /* 0x0000000403037836 */ /* 0x000fe20000000000 */
[----:B------:R-:W-:Y:S01]  /*0180*/  STS [R9], RZ ;  /* 0x000000ff09007388 */ /* 0x000fe20000000800 */
[----:B------:R-:W-:Y:S01]  /*0190*/  ISETP.NE.AND P1, PT, R2, 0x1f, PT ;  /* 0x0000001f0200780c */ /* 0x000fe20003f25270 */
[----:B0-----:R-:W0:Y:S01]  /*01a0*/  S2UR UR6, SR_CgaCtaId ;  /* 0x00000000000679c3 */ /* 0x001e220000008800 */
[----:B------:R-:W-:Y:S01]  /*01b0*/  UMOV UR5, 0x400 ;  /* 0x0000040000057882 */ /* 0x000fe20000000000 */
[----:B-1----:R-:W-:Y:S01]  /*01c0*/  SHF.R.U32.HI R10, RZ, R3, R4 ;  /* 0x00000003ff0a7219 */ /* 0x002fe20000011604 */
[----:B------:R-:W-:Y:S03]  /*01d0*/  STS [R9+0x200], RZ ;  /* 0x000200ff09007388 */ /* 0x000fe60000000800 */
[----:B------:R-:W-:Y:S01]  /*01e0*/  LOP3.LUT R10, R10, UR7, RZ, 0xc0, !PT ;  /* 0x000000070a0a7c12 */ /* 0x000fe2000f8ec0ff */
[----:B------:R-:W-:Y:S04]  /*01f0*/  STS [R9+0x400], RZ ;  /* 0x000400ff09007388 */ /* 0x000fe80000000800 */
[----:B------:R-:W-:Y:S01]  /*0200*/  IMAD.SHL.U32 R11, R10, 0x200, RZ ;  /* 0x000002000a0b7824 */ /* 0x000fe200078e00ff */
[----:B------:R-:W-:Y:S01]  /*0210*/  SHF.R.U32.HI R10, RZ, 0x2, R10 ;  /* 0x00000002ff0a7819 */ /* 0x000fe2000001160a */
[----:B------:R-:W-:Y:S03]  /*0220*/  STS [R9+0x600], RZ ;  /* 0x000600ff09007388 */ /* 0x000fe60000000800 */
[----:B------:R-:W-:Y:S01]  /*0230*/  LOP3.LUT R14, R11, 0xe00, RZ, 0xc, !PT ;  /* 0x00000e000b0e7812 */ /* 0x000fe200078e0cff */
[----:B------:R-:W-:Y:S01]  /*0240*/  STS [R9+0x800], RZ ;  /* 0x000800ff09007388 */ /* 0x000fe20000000800 */
[----:B------:R-:W-:-:S03]  /*0250*/  LOP3.LUT R10, R10, 0x3ffffffe, RZ, 0xc0, !PT ;  /* 0x3ffffffe0a0a7812 */ /* 0x000fc600078ec0ff */
[----:B------:R-:W-:Y:S01]  /*0260*/  STS [R9+0xa00], RZ ;  /* 0x000a00ff09007388 */ /* 0x000fe20000000800 */
[----:B------:R-:W-:Y:S02]  /*0270*/  IADD3 R14, PT, PT, -R10, R9, R14 ;  /* 0x000000090a0e7210 */ /* 0x000fe40007ffe10e */
[----:B------:R-:W-:Y:S01]  /*0280*/  SHF.R.U32.HI R10, RZ, R3, R5 ;  /* 0x00000003ff0a7219 */ /* 0x000fe20000011605 */
[----:B------:R-:W-:Y:S03]  /*0290*/  STS [R9+0xc00], RZ ;  /* 0x000c00ff09007388 */ /* 0x000fe60000000800 */
[----:B------:R-:W-:Y:S01]  /*02a0*/  LOP3.LUT R10, R10, UR7, RZ, 0xc0, !PT ;  /* 0x000000070a0a7c12 */ /* 0x000fe2000f8ec0ff */
[----:B------:R-:W-:Y:S03]  /*02b0*/  STS [R9+0xe00], RZ ;  /* 0x000e00ff09007388 */ /* 0x000fe60000000800 */
[----:B------:R-:W-:Y:S01]  /*02c0*/  SHF.R.U32.HI R15, RZ, 0x2, R10 ;  /* 0x00000002ff0f7819 */ /* 0x000fe2000001160a */
[----:B------:R-:W-:Y:S01]  /*02d0*/  STS [R9+0x1000], RZ ;  /* 0x001000ff09007388 */ /* 0x000fe20000000800 */
[----:B------:R-:W-:-:S02]  /*02e0*/  IMAD.SHL.U32 R11, R10, 0x200, RZ ;  /* 0x000002000a0b7824 */ /* 0x000fc400078e00ff */
[----:B------:R-:W-:Y:S01]  /*02f0*/  LOP3.LUT R15, R15, 0x3ffffffe, RZ, 0xc0, !PT ;  /* 0x3ffffffe0f0f7812 */ /* 0x000fe200078ec0ff */
[----:B------:R-:W1:Y:S02]  /*0300*/  LDS.U16 R12, [R14+0x2] ;  /* 0x000002000e0c7984 */ /* 0x000e640000000400 */
[----:B------:R-:W-:-:S04]  /*0310*/  LOP3.LUT R10, R11, 0xe00, RZ, 0xc, !PT ;  /* 0x00000e000b0a7812 */ /* 0x000fc800078e0cff */
[----:B------:R-:W-:Y:S02]  /*0320*/  IADD3 R15, PT, PT, -R15, R9, R10 ;  /* 0x000000090f0f7210 */ /* 0x000fe40007ffe10a */
[----:B------:R-:W-:-:S04]  /*0330*/  SHF.R.U32.HI R10, RZ, R3, R6 ;  /* 0x00000003ff0a7219 */ /* 0x000fc80000011606 */
[----:B------:R-:W-:-:S05]  /*0340*/  LOP3.LUT R10, R10, UR7, RZ, 0xc0, !PT ;  /* 0x000000070a0a7c12 */ /* 0x000fca000f8ec0ff */
[----:B------:R-:W-:Y:S01]  /*0350*/  IMAD.SHL.U32 R17, R10, 0x200, RZ ;  /* 0x000002000a117824 */ /* 0x000fe200078e00ff */
[----:B------:R-:W-:-:S04]  /*0360*/  SHF.R.U32.HI R10, RZ, 0x2, R10 ;  /* 0x00000002ff0a7819 */ /* 0x000fc8000001160a */
[----:B------:R-:W-:Y:S02]  /*0370*/  LOP3.LUT R18, R17, 0xe00, RZ, 0xc, !PT ;  /* 0x00000e0011127812 */ /* 0x000fe400078e0cff */
[----:B------:R-:W-:-:S04]  /*0380*/  LOP3.LUT R17, R10, 0x3ffffffe, RZ, 0xc0, !PT ;  /* 0x3ffffffe0a117812 */ /* 0x000fc800078ec0ff */
[----:B------:R-:W-:Y:S01]  /*0390*/  IADD3 R17, PT, PT, -R17, R9, R18 ;  /* 0x0000000911117210 */ /* 0x000fe20007ffe112 */
[----:B-1----:R-:W-:-:S05]  /*03a0*/  VIADD R11, R12, 0x1 ;  /* 0x000000010c0b7836 */ /* 0x002fca0000000000 */
[----:B------:R1:W-:Y:S04]  /*03b0*/  STS.U16 [R14+0x2], R11 ;  /* 0x0000020b0e007388 */ /* 0x0003e80000000400 */
[----:B------:R-:W2:Y:S01]  /*03c0*/  LDS.U16 R16, [R15+0x2] ;  /* 0x000002000f107984 */ /* 0x000ea20000000400 */
[----:B-1----:R-:W-:-:S04]  /*03d0*/  SHF.R.U32.HI R11, RZ, R3, R7 ;  /* 0x00000003ff0b7219 */ /* 0x002fc80000011607 */
[----:B------:R-:W-:-:S05]  /*03e0*/  LOP3.LUT R11, R11, UR7, RZ, 0xc0, !PT ;  /* 0x000000070b0b7c12 */ /* 0x000fca000f8ec0ff */
[----:B------:R-:W-:Y:S01]  /*03f0*/  IMAD.SHL.U32 R19, R11, 0x200, RZ ;  /* 0x000002000b137824 */ /* 0x000fe200078e00ff */
[----:B------:R-:W-:-:S04]  /*0400*/  SHF.R.U32.HI R11, RZ, 0x2, R11 ;  /* 0x00000002ff0b7819 */ /* 0x000fc8000001160b */
[----:B------:R-:W-:Y:S02]  /*0410*/  LOP3.LUT R20, R19, 0xe00, RZ, 0xc, !PT ;  /* 0x00000e0013147812 */ /* 0x000fe400078e0cff */
[----:B------:R-:W-:-:S04]  /*0420*/  LOP3.LUT R11, R11, 0x3ffffffe, RZ, 0xc0, !PT ;  /* 0x3ffffffe0b0b7812 */ /* 0x000fc800078ec0ff */
[----:B------:R-:W-:Y:S02]  /*0430*/  IADD3 R19, PT, PT, -R11, R9, R20 ;  /* 0x000000090b137210 */ /* 0x000fe40007ffe114 */
[----:B------:R-:W-:-:S04]  /*0440*/  @!P1 SHF.R.U32.HI R11, RZ, 0x3, R0 ;  /* 0x00000003ff0b9819 */ /* 0x000fc80000011600 */
[----:B------:R-:W-:Y:S01]  /*0450*/  @!P1 LOP3.LUT R33, R11, 0x7c, RZ, 0xc0, !PT ;  /* 0x0000007c0b219812 */ /* 0x000fe200078ec0ff */
[----:B--2---:R-:W-:-:S05]  /*0460*/  VIADD R10, R16, 0x1 ;  /* 0x00000001100a7836 */ /* 0x004fca0000000000 */
[----:B------:R-:W-:Y:S04]  /*0470*/  STS.U16 [R15+0x2], R10 ;  /* 0x0000020a0f007388 */ /* 0x000fe80000000400 */
[----:B------:R-:W1:Y:S02]  /*0480*/  LDS.U16 R18, [R17+0x2] ;  /* 0x0000020011127984 */ /* 0x000e640000000400 */
[----:B-1----:R-:W-:-:S05]  /*0490*/  VIADD R22, R18, 0x1 ;  /* 0x0000000112167836 */ /* 0x002fca0000000000 */
[----:B------:R-:W-:Y:S04]  /*04a0*/  STS.U16 [R17+0x2], R22 ;  /* 0x0000021611007388 */ /* 0x000fe80000000400 */
[----:B------:R-:W1:Y:S02]  /*04b0*/  LDS.U16 R20, [R19+0x2] ;  /* 0x0000020013147984 */ /* 0x000e640000000400 */
[----:B-1----:R-:W-:-:S05]  /*04c0*/  VIADD R10, R20, 0x1 ;  /* 0x00000001140a7836 */ /* 0x002fca0000000000 */
[----:B------:R-:W-:Y:S01]  /*04d0*/  STS.U16 [R19+0x2], R10 ;  /* 0x0000020a13007388 */ /* 0x000fe20000000400 */
[----:B------:R-:W-:Y:S06]  /*04e0*/  BAR.SYNC.DEFER_BLOCKING 0x0 ;  /* 0x0000000000007b1d */ /* 0x000fec0000010000 */
[----:B------:R-:W-:Y:S04]  /*04f0*/  LDS R21, [R8] ;  /* 0x0000000008157984 */ /* 0x000fe80000000800 */
[----:B------:R-:W1:Y:S04]  /*0500*/  LDS R24, [R8+0x4] ;  /* 0x0000040008187984 */ /* 0x000e680000000800 */
[----:B------:R-:W2:Y:S04]  /*0510*/  LDS R23, [R8+0x8] ;  /* 0x0000080008177984 */ /* 0x000ea80000000800 */
[----:B------:R-:W3:Y:S04]  /*0520*/  LDS R26, [R8+0xc] ;  /* 0x00000c00081a7984 */ /* 0x000ee80000000800 */
[----:B------:R-:W4:Y:S04]  /*0530*/  LDS R25, [R8+0x10] ;  /* 0x0000100008197984 */ /* 0x000f280000000800 */
[----:B------:R-:W5:Y:S04]  /*0540*/  LDS R28, [R8+0x14] ;  /* 0x00001400081c7984 */ /* 0x000f680000000800 */
[----:B------:R-:W0:Y:S04]  /*0550*/  LDS R27, [R8+0x18] ;  /* 0x00001800081b7984 */ /* 0x000e280000000800 */
[----:B------:R-:W0:Y:S04]  /*0560*/  LDS R30, [R8+0x1c] ;  /* 0x00001c00081e7984 */ /* 0x000e280000000800 */
[----:B------:R-:W0:Y:S01]  /*0570*/  LDS R29, [R8+0x20] ;  /* 0x00002000081d7984 */ /* 0x000e220000000800 */
[----:B-1----:R-:W-:-:S04]  /*0580*/  IMAD.IADD R22, R21, 0x1, R24 ;  /* 0x0000000115167824 */ /* 0x002fc800078e0218 */
[----:B--2---:R-:W-:-:S04]  /*0590*/  IMAD.IADD R23, R23, 0x1, R22 ;  /* 0x0000000117177824 */ /* 0x004fc800078e0216 */
[----:B---3--:R-:W-:-:S04]  /*05a0*/  IMAD.IADD R24, R26, 0x1, R23 ;  /* 0x000000011a187824 */ /* 0x008fc800078e0217 */
[----:B----4-:R-:W-:-:S04]  /*05b0*/  IMAD.IADD R25, R25, 0x1, R24 ;  /* 0x0000000119197824 */ /* 0x010fc800078e0218 */
[----:B-----5:R-:W-:-:S04]  /*05c0*/  IMAD.IADD R26, R28, 0x1, R25 ;  /* 0x000000011c1a7824 */ /* 0x020fc800078e0219 */
[----:B0-----:R-:W-:-:S04]  /*05d0*/  IMAD.IADD R27, R27, 0x1, R26 ;  /* 0x000000011b1b7824 */ /* 0x001fc800078e021a */
[----:B------:R-:W-:-:S04]  /*05e0*/  IMAD.IADD R28, R30, 0x1, R27 ;  /* 0x000000011e1c7824 */ /* 0x000fc800078e021b */
[----:B------:R-:W-:-:S05]  /*05f0*/  IMAD.IADD R29, R29, 0x1, R28 ;  /* 0x000000011d1d7824 */ /* 0x000fca00078e021c */
[----:B------:R-:W0:Y:S02]  /*0600*/  SHFL.UP P0, R10, R29, 0x1, RZ ;  /* 0x042000001d0a7989 */ /* 0x000e2400000000ff */
[----:B0-----:R-:W-:-:S05]  /*0610*/  @P0 IMAD.IADD R10, R29, 0x1, R10 ;  /* 0x000000011d0a0824 */ /* 0x001fca00078e020a */
[----:B------:R-:W0:Y:S02]  /*0620*/  SHFL.UP P0, R9, R10, 0x2, RZ ;  /* 0x044000000a097989 */ /* 0x000e2400000000ff */
[----:B0-----:R-:W-:-:S05]  /*0630*/  @P0 IMAD.IADD R9, R10, 0x1, R9 ;  /* 0x000000010a090824 */ /* 0x001fca00078e0209 */
[----:B------:R-:W0:Y:S02]  /*0640*/  SHFL.UP P0, R8, R9, 0x4, RZ ;  /* 0x0480000009087989 */ /* 0x000e2400000000ff */
[----:B0-----:R-:W-:-:S05]  /*0650*/  @P0 IMAD.IADD R8, R9, 0x1, R8 ;  /* 0x0000000109080824 */ /* 0x001fca00078e0208 */
[----:B------:R-:W0:Y:S02]  /*0660*/  SHFL.UP P0, R31, R8, 0x8, RZ ;  /* 0x05000000081f7989 */ /* 0x000e2400000000ff */
[----:B0-----:R-:W-:-:S05]  /*0670*/  @P0 IMAD.IADD R31, R8, 0x1, R31 ;  /* 0x00000001081f0824 */ /* 0x001fca00078e021f */
[----:B------:R-:W0:Y:S02]  /*0680*/  SHFL.UP P0, R30, R31, 0x10, RZ ;  /* 0x060000001f1e7989 */ /* 0x000e2400000000ff */
[----:B0-----:R-:W-:Y:S01]  /*0690*/  @P0 IMAD.IADD R30, R31, 0x1, R30 ;  /* 0x000000011f1e0824 */ /* 0x001fe200078e021e */
[----:B------:R-:W-:Y:S02]  /*06a0*/  SHF.R.U32.HI R31, RZ, 0x5, R0 ;  /* 0x00000005ff1f7819 */ /* 0x000fe40000011600 */
[----:B------:R-:W-:Y:S01]  /*06b0*/  ISETP.GT.U32.AND P0, PT, R0, 0x1f, PT ;  /* 0x0000001f0000780c */ /* 0x000fe20003f04070 */
[----:B------:R-:W-:Y:S01]  /*06c0*/  IMAD.IADD R29, R30, 0x1, -R29 ;  /* 0x000000011e1d7824 */ /* 0x000fe200078e0a1d */
[----:B------:R-:W-:Y:S01]  /*06d0*/  @!P1 STS [R33+UR4+0x1200], R30 ;  /* 0x0012001e21009988 */ /* 0x000fe20008000804 */
[----:B------:R-:W-:Y:S01]  /*06e0*/  ULEA UR4, UR6, UR5, 0x18 ;  /* 0x0000000506047291 */ /* 0x000fe2000f8ec0ff */
[----:B------:R-:W-:Y:S01]  /*06f0*/  BAR.SYNC.DEFER_BLOCKING 0x0 ;  /* 0x0000000000007b1d */ /* 0x000fe20000010000 */
[----:B------:R-:W-:-:S02]  /*0700*/  ISETP.NE.AND P1, PT, R31, 0x1, PT ;  /* 0x000000011f00780c */ /* 0x000fc40003f25270 */
[C---:B------:R-:W-:Y:S02]  /*0710*/  ISETP.NE.AND P4, PT, R31.reuse, 0x2, PT ;  /* 0x000000021f00780c */ /* 0x040fe40003f85270 */
[----:B------:R-:W-:-:S03]  /*0720*/  ISETP.NE.AND P3, PT, R31, 0x3, PT ;  /* 0x000000031f00780c */ /* 0x000fc60003f65270 */
[----:B------:R-:W0:Y:S02]  /*0730*/  LDS.128 R8, [UR4+0x1200] ;  /* 0x00120004ff087984 */ /* 0x000e240008000c00 */
[C---:B0-----:R-:W-:Y:S01]  /*0740*/  SEL R13, R8.reuse, R13, !P1 ;  /* 0x0000000d080d7207 */ /* 0x041fe20004800000 */
[----:B------:R-:W-:Y:S01]  /*0750*/  IMAD.IADD R9, R8, 0x1, R9 ;  /* 0x0000000108097824 */ /* 0x000fe200078e0209 */
[----:B------:R-:W-:-:S03]  /*0760*/  ISETP.NE.AND P1, PT, R2, RZ, PT ;  /* 0x000000ff0200720c */ /* 0x000fc60003f25270 */
[----:B------:R-:W-:Y:S01]  /*0770*/  IMAD.IADD R10, R10, 0x1, R9 ;  /* 0x000000010a0a7824 */ /* 0x000fe200078e0209 */
[----:B------:R-:W-:Y:S02]  /*0780*/  ISETP.GT.U32.OR P2, PT, R0, 0x1f, P1 ;  /* 0x0000001f0000780c */ /* 0x000fe40000f44470 */
[----:B------:R-:W-:Y:S01]  /*0790*/  SEL R13, R9, R13, !P4 ;  /* 0x0000000d090d7207 */ /* 0x000fe20006000000 */
[----:B------:R-:W-:Y:S01]  /*07a0*/  IMAD.IADD R11, R11, 0x1, R10 ;  /* 0x000000010b0b7824 */ /* 0x000fe200078e020a */
[----:B------:R-:W-:Y:S02]  /*07b0*/  SEL R8, R29, RZ, P1 ;  /* 0x000000ff1d087207 */ /* 0x000fe40000800000 */
[----:B------:R-:W-:-:S05]  /*07c0*/  SEL R13, R10, R13, !P3 ;  /* 0x0000000d0a0d7207 */ /* 0x000fca0005800000 */
[----:B------:R-:W-:Y:S01]  /*07d0*/  @P0 IMAD.IADD R29, R13, 0x1, R8 ;  /* 0x000000010d1d0824 */ /* 0x000fe200078e0208 */
[C---:B------:R-:W-:Y:S01]  /*07e0*/  ISETP.NE.AND P0, PT, R0.reuse, RZ, PT ;  /* 0x000000ff0000720c */ /* 0x040fe20003f05270 */
[----:B------:R-:W-:Y:S01]  /*07f0*/  @!P2 IMAD.U32 R29, R11, 0x10000, RZ ;  /* 0x000100000b1da824 */ /* 0x000fe200078e00ff */
[----:B------:R-:W-:-:S04]  /*0800*/  LEA R11, R0, UR4, 0x4 ;  /* 0x00000004000b7c11 */ /* 0x000fc8000f8e20ff */
[----:B------:R-:W-:Y:S01]  /*0810*/  @!P2 STS [UR4+0x1214], R29 ;  /* 0x0012141dff00a988 */ /* 0x000fe20008000804 */
[----:B------:R-:W-:Y:S01]  /*0820*/  IMAD R9, R0, -0xc, R11 ;  /* 0xfffffff400097824 */ /* 0x000fe200078e020b */
[----:B------:R-:W-:Y:S06]  /*0830*/  BAR.SYNC.DEFER_BLOCKING 0x0 ;  /* 0x0000000000007b1d */ /* 0x000fec0000010000 */
[----:B------:R-:W0:Y:S02]  /*0840*/  LDS R8, [UR4+0x1214] ;  /* 0x00121404ff087984 */ /* 0x000e240008000800 */
[----:B0-----:R-:W-:-:S02]  /*0850*/  SEL R8, R8, RZ, P0 ;  /* 0x000000ff08087207 */ /* 0x001fc40000000000 */
[----:B------:R-:W-:-:S03]  /*0860*/  ISETP.GT.U32.AND P0, PT, R3, 0xb, PT ;  /* 0x0000000b0300780c */ /* 0x000fc60003f04070 */
[----:B------:R-:W-:Y:S02]  /*0870*/  IMAD.IADD R31, R8, 0x1, R29 ;  /* 0x00000001081f7824 */ /* 0x000fe400078e021d */
[----:B------:R-:W-:Y:S02]  /*0880*/  IMAD R8, R0, 0x20, R9 ;  /* 0x0000002000087824 */ /* 0x000fe400078e0209 */
[--C-:B------:R-:W-:Y:S02]  /*0890*/  IMAD.IADD R21, R21, 0x1, R31.reuse ;  /* 0x0000000115157824 */ /* 0x100fe400078e021f */
[--C-:B------:R-:W-:Y:S01]  /*08a0*/  IMAD.IADD R33, R22, 0x1, R31.reuse ;  /* 0x0000000116217824 */ /* 0x100fe200078e021f */
[----:B------:R-:W-:Y:S01]  /*08b0*/  STS [R8], R31 ;  /* 0x0000001f08007388 */ /* 0x000fe20000000800 */
[--C-:B------:R-:W-:Y:S02]  /*08c0*/  IMAD.IADD R23, R23, 0x1, R31.reuse ;  /* 0x0000000117177824 */ /* 0x100fe400078e021f */
[--C-:B------:R-:W-:Y:S01]  /*08d0*/  IMAD.IADD R29, R24, 0x1, R31.reuse ;  /* 0x00000001181d7824 */ /* 0x100fe200078e021f */
[----:B------:R-:W-:Y:S01]  /*08e0*/  STS [R8+0x4], R21 ;  /* 0x0000041508007388 */ /* 0x000fe20000000800 */
[----:B------:R-:W-:-:S02]  /*08f0*/  IMAD.IADD R25, R25, 0x1, R31 ;  /* 0x0000000119197824 */ /* 0x000fc400078e021f */
[--C-:B------:R-:W-:Y:S01]  /*0900*/  IMAD.IADD R35, R26, 0x1, R31.reuse ;  /* 0x000000011a237824 */ /* 0x100fe200078e021f */
[----:B------:R-:W-:Y:S01]  /*0910*/  STS [R8+0x8], R33 ;  /* 0x0000082108007388 */ /* 0x000fe20000000800 */
[--C-:B------:R-:W-:Y:S02]  /*0920*/  IMAD.IADD R27, R27, 0x1, R31.reuse ;  /* 0x000000011b1b7824 */ /* 0x100fe400078e021f */
[----:B------:R-:W-:Y:S01]  /*0930*/  IMAD.IADD R37, R28, 0x1, R31 ;  /* 0x000000011c257824 */ /* 0x000fe200078e021f */
[----:B------:R-:W-:Y:S04]  /*0940*/  STS [R8+0xc], R23 ;  /* 0x00000c1708007388 */ /* 0x000fe80000000800 */
[----:B------:R-:W-:Y:S04]  /*0950*/  STS [R8+0x10], R29 ;  /* 0x0000101d08007388 */ /* 0x000fe80000000800 */
[----:B------:R-:W-:Y:S04]  /*0960*/  STS [R8+0x14], R25 ;  /* 0x0000141908007388 */ /* 0x000fe80000000800 */
[----:B------:R-:W-:Y:S04]  /*0970*/  STS [R8+0x18], R35 ;  /* 0x0000182308007388 */ /* 0x000fe80000000800 */
[----:B------:R-:W-:Y:S04]  /*0980*/  STS [R8+0x1c], R27 ;  /* 0x00001c1b08007388 */ /* 0x000fe80000000800 */
[----:B------:R-:W-:Y:S01]  /*0990*/  STS [R8+0x20], R37 ;  /* 0x0000202508007388 */ /* 0x000fe20000000800 */
[----:B------:R-:W-:Y:S06]  /*09a0*/  BAR.SYNC.DEFER_BLOCKING 0x0 ;  /* 0x0000000000007b1d */ /* 0x000fec0000010000 */
[----:B------:R-:W0:Y:S04]  /*09b0*/  LDS.U16 R14, [R14+0x2] ;  /* 0x000002000e0e7984 */ /* 0x000e280000000400 */
[----:B------:R-:W1:Y:S04]  /*09c0*/  LDS.U16 R15, [R15+0x2] ;  /* 0x000002000f0f7984 */ /* 0x000e680000000400 */
[----:B------:R-:W2:Y:S04]  /*09d0*/  LDS.U16 R17, [R17+0x2] ;  /* 0x0000020011117984 */ /* 0x000ea80000000400 */
[----:B------:R-:W3:Y:S01]  /*09e0*/  LDS.U16 R19, [R19+0x2] ;  /* 0x0000020013137984 */ /* 0x000ee20000000400 */
[----:B0-----:R-:W-:-:S02]  /*09f0*/  IMAD.IADD R12, R12, 0x1, R14 ;  /* 0x000000010c0c7824 */ /* 0x001fc400078e020e */
[----:B-1----:R-:W-:-:S03]  /*0a00*/  IMAD.IADD R16, R16, 0x1, R15 ;  /* 0x0000000110107824 */ /* 0x002fc600078e020f */
[----:B------:R-:W-:Y:S01]  /*0a10*/  LEA R21, R12, UR4, 0x2 ;  /* 0x000000040c157c11 */ /* 0x000fe2000f8e10ff */
[----:B------:R-:W-:Y:S01]  /*0a20*/  BAR.SYNC.DEFER_BLOCKING 0x0 ;  /* 0x0000000000007b1d */ /* 0x000fe20000010000 */
[----:B--2---:R-:W-:Y:S01]  /*0a30*/  IMAD.IADD R18, R18, 0x1, R17 ;  /* 0x0000000112127824 */ /* 0x004fe200078e0211 */
[----:B------:R-:W-:Y:S01]  /*0a40*/  LEA R16, R16, UR4, 0x2 ;  /* 0x0000000410107c11 */ /* 0x000fe2000f8e10ff */
[----:B---3--:R-:W-:-:S03]  /*0a50*/  IMAD.IADD R20, R20, 0x1, R19 ;  /* 0x0000000114147824 */ /* 0x008fc600078e0213 */
[----:B------:R-:W-:Y:S02]  /*0a60*/  LEA R23, R18, UR4, 0x2 ;  /* 0x0000000412177c11 */ /* 0x000fe4000f8e10ff */
[----:B------:R-:W-:Y:S01]  /*0a70*/  LEA R20, R20, UR4, 0x2 ;  /* 0x0000000414147c11 */ /* 0x000fe2000f8e10ff */
[----:B------:R0:W-:Y:S04]  /*0a80*/  STS [R21], R4 ;  /* 0x0000000415007388 */ /* 0x0001e80000000800 */
[----:B------:R0:W-:Y:S04]  /*0a90*/  STS [R16], R5 ;  /* 0x0000000510007388 */ /* 0x0001e80000000800 */
[----:B------:R0:W-:Y:S04]  /*0aa0*/  STS [R23], R6 ;  /* 0x0000000617007388 */ /* 0x0001e80000000800 */
[----:B------:R0:W-:Y:S01]  /*0ab0*/  STS [R20], R7 ;  /* 0x0000000714007388 */ /* 0x0001e20000000800 */
[----:B------:R-:W-:Y:S06]  /*0ac0*/  BAR.SYNC.DEFER_BLOCKING 0x0 ;  /* 0x0000000000007b1d */ /* 0x000fec0000010000 */
[----:B------:R0:W1:Y:S02]  /*0ad0*/  LDS.128 R4, [R11] ;  /* 0x000000000b047984 */ /* 0x0000640000000c00 */
[----:B------:R-:W-:Y:S06]  /*0ae0*/  @!P0 BAR.SYNC.DEFER_BLOCKING 0x0 ;  /* 0x0000000000008b1d */ /* 0x000fec0000010000 */
[----:B------:R-:W-:Y:S05]  /*0af0*/  @!P0 BRA `(.L_x_1) ;  /* 0xfffffff4009c8947 */ /* 0x000fea000383ffff */
[----:B------:R-:W2:Y:S01]  /*0b00*/  LDC.64 R2, c[0x0][0x380] ;  /* 0x0000e000ff027b82 */ /* 0x000ea20000000a00 */
[----:B0-----:R-:W-:Y:S01]  /*0b10*/  IMAD.SHL.U32 R11, R0, 0x4, RZ ;  /* 0x00000004000b7824 */ /* 0x001fe200078e00ff */
[----:B-1----:R-:W-:Y:S02]  /*0b20*/  LOP3.LUT R9, R4, 0x80000000, RZ, 0x3c, !PT ;  /* 0x8000000004097812 */ /* 0x002fe400078e3cff */
[----:B------:R-:W-:Y:S02]  /*0b30*/  LOP3.LUT R5, R5, 0x80000000, RZ, 0x3c, !PT ;  /* 0x8000000005057812 */ /* 0x000fe400078e3cff */
[----:B------:R-:W-:Y:S01]  /*0b40*/  LOP3.LUT R7, R7, 0x80000000, RZ, 0x3c, !PT ;  /* 0x8000000007077812 */ /* 0x000fe200078e3cff */
[----:B--2---:R-:W-:Y:S01]  /*0b50*/  IMAD.WIDE.U32 R2, R11, 0x4, R2 ;  /* 0x000000040b027825 */ /* 0x004fe200078e0002 */
[----:B------:R-:W-:-:S04]  /*0b60*/  LOP3.LUT R11, R6, 0x80000000, RZ, 0x3c, !PT ;  /* 0x80000000060b7812 */ /* 0x000fc800078e3cff */
[----:B------:R-:W-:Y:S04]  /*0b70*/  STG.E desc[UR8][R2.64], R9 ;  /* 0x0000000902007986 */ /* 0x000fe8000c101908 */
[----:B------:R-:W-:Y:S04]  /*0b80*/  STG.E desc[UR8][R2.64+0x4], R5 ;  /* 0x0000040502007986 */ /* 0x000fe8000c101908 */
[----:B------:R-:W-:Y:S04]  /*0b90*/  STG.E desc[UR8][R2.64+0x8], R11 ;  /* 0x0000080b02007986 */ /* 0x000fe8000c101908 */
[----:B------:R-:W-:Y:S01]  /*0ba0*/  STG.E desc[UR8][R2.64+0xc], R7 ;  /* 0x00000c0702007986 */ /* 0x000fe2000c101908 */
[----:B------:R-:W-:Y:S05]  /*0bb0*/  EXIT ;  /* 0x000000000000794d */ /* 0x000fea0003800000 */
.L_x_2:
        /* <DEDUP_REMOVED lines=12> */
.L_x_10:


//--------------------- .text._Z14SortDescendingPi --------------------------
	.section	.text._Z14SortDescendingPi,"ax",@progbits
	.align	128
        .global         _Z14SortDescendingPi
        .type           _Z14SortDescendingPi,@function
        .size           _Z14SortDescendingPi,(.L_x_11 - _Z14SortDescendingPi)
        .other          _Z14SortDescendingPi,@"STO_CUDA_ENTRY STV_DEFAULT"
_Z14SortDescendingPi:
.text._Z14SortDescendingPi:
        /* <DEDUP_REMOVED lines=23> */
.L_x_3:
[----:B-1----:R-:W-:Y:S01]  /*0170*/  SHF.R.U32.HI R10, RZ, R3, R4 ;  /* 0x00000003ff0a7219 */ /* 0x002fe20000011604 */
[----:B------:R-:W-:Y:S01]  /*0180*/  STS [R9], RZ ;  /* 0x000000ff09007388 */ /* 0x000fe20000000800 */
[----:B------:R-:W-:Y:S01]  /*0190*/  ISETP.NE.AND P1, PT, R2, 0x1f, PT ;  /* 0x0000001f0200780c */ /* 0x000fe20003f25270 */
[----:B0-----:R-:W0:Y:S01]  /*01a0*/  S2UR UR6, SR_CgaCtaId ;  /* 0x00000000000679c3 */ /* 0x001e220000008800 */
[----:B------:R-:W-:Y:S01]  /*01b0*/  LOP3.LUT R10, R10, UR7, RZ, 0xc0, !PT ;  /* 0x000000070a0a7c12 */ /* 0x000fe2000f8ec0ff */
[----:B------:R-:W-:Y:S01]  /*01c0*/  STS [R9+0x200], RZ ;  /* 0x000200ff09007388 */ /* 0x000fe20000000800 */
[----:B------:R-:W-:-:S03]  /*01d0*/  UMOV UR5, 0x400 ;  /* 0x0000040000057882 */ /* 0x000fc60000000000 */
        /* <DEDUP_REMOVED lines=16> */
[----:B------:R-:W-:Y:S02]  /*02e0*/  STS [R9+0x1000], RZ ;  /* 0x001000ff09007388 */ /* 0x000fe40000000800 */
[----:B------:R-:W-:Y:S02]  /*02f0*/  LOP3.LUT R10, R11, 0xe00, RZ, 0xc, !PT ;  /* 0x00000e000b0a7812 */ /* 0x000fe400078e0cff */
[----:B------:R-:W1:Y:S02]  /*0300*/  LDS.U16 R12, [R14+0x2] ;  /* 0x000002000e0c7984 */ /* 0x000e640000000400 */
        /* <DEDUP_REMOVED lines=98> */
[----:B------:R-:W-:Y:S01]  /*0930*/  STS [R8+0xc], R23 ;  /* 0x00000c1708007388 */ /* 0x000fe20000000800 */
[----:B------:R-:W-:-:S03]  /*0940*/  @!P0 VIADD R3, R3, 0x4 ;  /* 0x0000000403038836 */ /* 0x000fc60000000000 */
        /* <DEDUP_REMOVED lines=39> */
.L_x_4:
        /* <DEDUP_REMOVED lines=12> */
.L_x_11:


//--------------------- .text._Z7SortBitPi        --------------------------
	.section	.text._Z7SortBitPi,"ax",@progbits
	.align	128
        .global         _Z7SortBitPi
        .type           _Z7SortBitPi,@function
        .size           _Z7SortBitPi,(.L_x_12 - _Z7SortBitPi)
        .other          _Z7SortBitPi,@"STO_CUDA_ENTRY STV_DEFAULT"
_Z7SortBitPi:
.text._Z7SortBitPi:
        /* <DEDUP_REMOVED lines=23> */
.L_x_5:
        /* <DEDUP_REMOVED lines=16> */
[----:B------:R-:W-:Y:S02]  /*0270*/  IADD3 R14, PT, PT, R10, R9, R14 ;  /* 0x000000090a0e7210 */ /* 0x000fe40007ffe00e */
        /* <DEDUP_REMOVED lines=8> */
[----:B------:R-:W1:Y:S02]  /*0300*/  LDS.U16 R12, [R14] ;  /* 0x000000000e0c7984 */ /* 0x000e640000000400 */
[----:B------:R-:W-:-:S04]  /*0310*/  LOP3.LUT R10, R11, 0xe00, RZ, 0xc0, !PT ;  /* 0x00000e000b0a7812 */ /* 0x000fc800078ec0ff */
[----:B------:R-:W-:Y:S02]  /*0320*/  IADD3 R15, PT, PT, R15, R9, R10 ;  /* 0x000000090f0f7210 */ /* 0x000fe40007ffe00a */
[----:B------:R-:W-:-:S04]  /*0330*/  SHF.R.U32.HI R10, RZ, R3, R6 ;  /* 0x00000003ff0a7219 */ /* 0x000fc80000011606 */
[----:B------:R-:W-:-:S05]  /*0340*/  LOP3.LUT R10, R10, UR7, RZ, 0xc0, !PT ;  /* 0x000000070a0a7c12 */ /* 0x000fca000f8ec0ff */
[----:B------:R-:W-:Y:S01]  /*0350*/  IMAD.SHL.U32 R17, R10, 0x200, RZ ;  /* 0x000002000a117824 */ /* 0x000fe200078e00ff */
[----:B------:R-:W-:-:S04]  /*0360*/  SHF.R.U32.HI R10, RZ, 0x2, R10 ;  /* 0x00000002ff0a7819 */ /* 0x000fc8000001160a */
[----:B------:R-:W-:Y:S02]  /*0370*/  LOP3.LUT R18, R17, 0xe00, RZ, 0xc0, !PT ;  /* 0x00000e0011127812 */ /* 0x000fe400078ec0ff */
[----:B------:R-:W-:-:S04]  /*0380*/  LOP3.LUT R17, R10, 0x3ffffffe, RZ, 0xc0, !PT ;  /* 0x3ffffffe0a117812 */ /* 0x000fc800078ec0ff */
[----:B------:R-:W-:Y:S01]  /*0390*/  IADD3 R17, PT, PT, R17, R9, R18 ;  /* 0x0000000911117210 */ /* 0x000fe20007ffe012 */
[----:B-1----:R-:W-:-:S05]  /*03a0*/  VIADD R11, R12, 0x1 ;  /* 0x000000010c0b7836 */ /* 0x002fca0000000000 */
[----:B------:R1:W-:Y:S04]  /*03b0*/  STS.U16 [R14], R11 ;  /* 0x0000000b0e007388 */ /* 0x0003e80000000400 */
[----:B------:R-:W2:Y:S01]  /*03c0*/  LDS.U16 R16, [R15] ;  /* 0x000000000f107984 */ /* 0x000ea20000000400 */
[----:B-1----:R-:W-:-:S04]  /*03d0*/  SHF.R.U32.HI R11, RZ, R3, R7 ;  /* 0x00000003ff0b7219 */ /* 0x002fc80000011607 */
[----:B------:R-:W-:-:S05]  /*03e0*/  LOP3.LUT R11, R11, UR7, RZ, 0xc0, !PT ;  /* 0x000000070b0b7c12 */ /* 0x000fca000f8ec0ff */
[----:B------:R-:W-:Y:S01]  /*03f0*/  IMAD.SHL.U32 R19, R11, 0x200, RZ ;  /* 0x000002000b137824 */ /* 0x000fe200078e00ff */
[----:B------:R-:W-:-:S04]  /*0400*/  SHF.R.U32.HI R11, RZ, 0x2, R11 ;  /* 0x00000002ff0b7819 */ /* 0x000fc8000001160b */
[----:B------:R-:W-:Y:S02]  /*0410*/  LOP3.LUT R20, R19, 0xe00, RZ, 0xc0, !PT ;  /* 0x00000e0013147812 */ /* 0x000fe400078ec0ff */
[----:B------:R-:W-:-:S04]  /*0420*/  LOP3.LUT R11, R11, 0x3ffffffe, RZ, 0xc0, !PT ;  /* 0x3ffffffe0b0b7812 */ /* 0x000fc800078ec0ff */
[----:B------:R-:W-:Y:S02]  /*0430*/  IADD3 R19, PT, PT, R11, R9, R20 ;  /* 0x000000090b137210 */ /* 0x000fe40007ffe014 */
[----:B------:R-:W-:-:S04]  /*0440*/  @!P1 SHF.R.U32.HI R11, RZ, 0x3, R0 ;  /* 0x00000003ff0b9819 */ /* 0x000fc80000011600 */
[----:B------:R-:W-:Y:S01]  /*0450*/  @!P1 LOP3.LUT R33, R11, 0x7c, RZ, 0xc0, !PT ;  /* 0x0000007c0b219812 */ /* 0x000fe200078ec0ff */
[----:B--2---:R-:W-:-:S05]  /*0460*/  VIADD R10, R16, 0x1 ;  /* 0x00000001100a7836 */ /* 0x004fca0000000000 */
[----:B------:R-:W-:Y:S04]  /*0470*/  STS.U16 [R15], R10 ;  /* 0x0000000a0f007388 */ /* 0x000fe80000000400 */
[----:B------:R-:W1:Y:S02]  /*0480*/  LDS.U16 R18, [R17] ;  /* 0x0000000011127984 */ /* 0x000e640000000400 */
[----:B-1----:R-:W-:-:S05]  /*0490*/  VIADD R22, R18, 0x1 ;  /* 0x0000000112167836 */ /* 0x002fca0000000000 */
[----:B------:R-:W-:Y:S04]  /*04a0*/  STS.U16 [R17], R22 ;  /* 0x0000001611007388 */ /* 0x000fe80000000400 */
[----:B------:R-:W1:Y:S02]  /*04b0*/  LDS.U16 R20, [R19] ;  /* 0x0000000013147984 */ /* 0x000e640000000400 */
[----:B-1----:R-:W-:-:S05]  /*04c0*/  VIADD R10, R20, 0x1 ;  /* 0x00000001140a7836 */ /* 0x002fca0000000000 */
[----:B------:R-:W-:Y:S01]  /*04d0*/  STS.U16 [R19], R10 ;  /* 0x0000000a13007388 */ /* 0x000fe20000000400 */
        /* <DEDUP_REMOVED lines=77> */
[----:B------:R-:W0:Y:S04]  /*09b0*/  LDS.U16 R14, [R14] ;  /* 0x000000000e0e7984 */ /* 0x000e280000000400 */
[----:B------:R-:W1:Y:S04]  /*09c0*/  LDS.U16 R15, [R15] ;  /* 0x000000000f0f7984 */ /* 0x000e680000000400 */
[----:B------:R-:W2:Y:S04]  /*09d0*/  LDS.U16 R17, [R17] ;  /* 0x0000000011117984 */ /* 0x000ea80000000400 */
[----:B------:R-:W3:Y:S01]  /*09e0*/  LDS.U16 R19, [R19] ;  /* 0x0000000013137984 */ /* 0x000ee20000000400 */
        /* <DEDUP_REMOVED lines=29> */
.L_x_6:
        /* <DEDUP_REMOVED lines=12> */
.L_x_12:


//--------------------- .text._Z4SortPi           --------------------------
	.section	.text._Z4SortPi,"ax",@progbits
	.align	128
        .global         _Z4SortPi
        .type           _Z4SortPi,@function
        .size           _Z4SortPi,(.L_x_13 - _Z4SortPi)
        .other          _Z4SortPi,@"STO_CUDA_ENTRY STV_DEFAULT"
_Z4SortPi:
.text._Z4SortPi:
        /* <DEDUP_REMOVED lines=23> */
.L_x_7:
        /* <DEDUP_REMOVED lines=25> */
[----:B------:R-:W1:Y:S02]  /*0300*/  LDS.U16 R12, [R14] ;  /* 0x000000000e0c7984 */ /* 0x000e640000000400 */
        /* <DEDUP_REMOVED lines=139> */
.L_x_8:
        /* <DEDUP_REMOVED lines=12> */
.L_x_13:


//--------------------- .nv.shared.reserved.0     --------------------------
	.section	.nv.shared.reserved.0,"aw",@nobits
	.weak		__nv_reservedSMEM_offset_0_alias
	.size		__nv_reservedSMEM_offset_0_alias, 0, 64
	.other		__nv_reservedSMEM_offset_0_alias,@"STO_CUDA_RESERVED_SHARED STV_DEFAULT"
__nv_reservedSMEM_offset_0_alias:
	.zero		0
	.zero		64


//--------------------- .nv.global                --------------------------
	.section	.nv.global,"aw",@nobits
.nv.global:
	.type		_ZN34_INTERNAL_d4efe49b_4_k_cu_5e4b42b06thrust24THRUST_300001_SM_1000_NS12placeholders2_5E,@object
	.size		_ZN34_INTERNAL_d4efe49b_4_k_cu_5e4b42b06thrust24THRUST_300001_SM_1000_NS12placeholders2_5E,(_ZN34_INTERNAL_d4efe49b_4_k_cu_5e4b42b04cuda3std3__45__cpo6cbeginE - _ZN34_INTERNAL_d4efe49b_4_k_cu_5e4b42b06thrust24THRUST_300001_SM_1000_NS12placeholders2_5E)
_ZN34_INTERNAL_d4efe49b_4_k_cu_5e4b42b06thrust24THRUST_300001_SM_1000_NS12placeholders2_5E:
	.zero		1
	.type		_ZN34_INTERNAL_d4efe49b_4_k_cu_5e4b42b04cuda3std3__45__cpo6cbeginE,@object
	.size		_ZN34_INTERNAL_d4efe49b_4_k_cu_5e4b42b04cuda3std3__45__cpo6cbeginE,(_ZN34_INTERNAL_d4efe49b_4_k_cu_5e4b42b04cuda3std6ranges3__45__cpo6cbeginE - _ZN34_INTERNAL_d4efe49b_4_k_cu_5e4b42b04cuda3std3__45__cpo6cbeginE)
_ZN34_INTERNAL_d4efe49b_4_k_cu_5e4b42b04cuda3std3__45__cpo6cbeginE:
	.zero		1
	.type		_ZN34_INTERNAL_d4efe49b_4_k_cu_5e4b42b04cuda3std6ranges3__45__cpo6cbeginE,@object
	.size		_ZN34_INTERNAL_d4efe49b_4_k_cu_5e4b42b04cuda3std6ranges3__45__cpo6cbeginE,(_ZN34_INTERNAL_d4efe49b_4_k_cu_5e4b42b04cuda3std3__48in_placeE - _ZN34_INTERNAL_d4efe49b_4_k_cu_5e4b42b04cuda3std6ranges3__45__cpo6cbeginE)
_ZN34_INTERNAL_d4efe49b_4_k_cu_5e4b42b04cuda3std6ranges3__45__cpo6cbeginE:
	.zero		1
	.type		_ZN34_INTERNAL_d4efe49b_4_k_cu_5e4b42b04cuda3std3__48in_placeE,@object
	.size		_ZN34_INTERNAL_d4efe49b_4_k_cu_5e4b42b04cuda3std3__48in_placeE,(_ZN34_INTERNAL_d4efe49b_4_k_cu_5e4b42b04cuda3std6ranges3__45__cpo4sizeE - _ZN34_INTERNAL_d4efe49b_4_k_cu_5e4b42b04cuda3std3__48in_placeE)
_ZN34_INTERNAL_d4efe49b_4_k_cu_5e4b42b04cuda3std3__48in_placeE:
	.zero		1
	.type		_ZN34_INTERNAL_d4efe49b_4_k_cu_5e4b42b04cuda3std6ranges3__45__cpo4sizeE,@object
	.size		_ZN34_INTERNAL_d4efe49b_4_k_cu_5e4b42b04cuda3std6ranges3__45__cpo4sizeE,(_ZN34_INTERNAL_d4efe49b_4_k_cu_5e4b42b06thrust24THRUST_300001_SM_1000_NS12placeholders2_9E - _ZN34_INTERNAL_d4efe49b_4_k_cu_5e4b42b04cuda3std6ranges3__45__cpo4sizeE)
_ZN34_INTERNAL_d4efe49b_4_k_cu_5e4b42b04cuda3std6ranges3__45__cpo4sizeE:
	.zero		1
	.type		_ZN34_INTERNAL_d4efe49b_4_k_cu_5e4b42b06thrust24THRUST_300001_SM_1000_NS12placeholders2_9E,@object
	.size		_ZN34_INTERNAL_d4efe49b_4_k_cu_5e4b42b06thrust24THRUST_300001_SM_1000_NS12placeholders2_9E,(_ZN34_INTERNAL_d4efe49b_4_k_cu_5e4b42b04cuda3std3__45__cpo7crbeginE - _ZN34_INTERNAL_d4efe49b_4_k_cu_5e4b42b06thrust24THRUST_300001_SM_1000_NS12placeholders2_9E)
_ZN34_INTERNAL_d4efe49b_4_k_cu_5e4b42b06thrust24THRUST_300001_SM_1000_NS12placeholders2_9E:
	.zero		1
	.type		_ZN34_INTERNAL_d4efe49b_4_k_cu_5e4b42b04cuda3std3__45__cpo7crbeginE,@object
	.size		_ZN34_INTERNAL_d4efe49b_4_k_cu_5e4b42b04cuda3std3__45__cpo7crbeginE,(_ZN34_INTERNAL_d4efe49b_4_k_cu_5e4b42b04cuda3std6ranges3__45__cpo4nextE - _ZN34_INTERNAL_d4efe49b_4_k_cu_5e4b42b04cuda3std3__45__cpo7crbeginE)
_ZN34_INTERNAL_d4efe49b_4_k_cu_5e4b42b04cuda3std3__45__cpo7crbeginE:
	.zero		1
	.type		_ZN34_INTERNAL_d4efe49b_4_k_cu_5e4b42b04cuda3std6ranges3__45__cpo4nextE,@object
	.size		_ZN34_INTERNAL_d4efe49b_4_k_cu_5e4b42b04cuda3std6ranges3__45__cpo4nextE,(_ZN34_INTERNAL_d4efe49b_4_k_cu_5e4b42b04cuda3std6ranges3__45__cpo4swapE - _ZN34_INTERNAL_d4efe49b_4_k_cu_5e4b42b04cuda3std6ranges3__45__cpo4nextE)
_ZN34_INTERNAL_d4efe49b_4_k_cu_5e4b42b04cuda3std6ranges3__45__cpo4nextE:
	.zero		1
	.type		_ZN34_INTERNAL_d4efe49b_4_k_cu_5e4b42b04cuda3std6ranges3__45__cpo4swapE,@object
	.size		_ZN34_INTERNAL_d4efe49b_4_k_cu_5e4b42b04cuda3std6ranges3__45__cpo4swapE,(_ZN34_INTERNAL_d4efe49b_4_k_cu_5e4b42b06thrust24THRUST_300001_SM_1000_NS12placeholders2_1E - _ZN34_INTERNAL_d4efe49b_4_k_cu_5e4b42b04cuda3std6ranges3__45__cpo4swapE)
_ZN34_INTERNAL_d4efe49b_4_k_cu_5e4b42b04cuda3std6ranges3__45__cpo4swapE:
	.zero		1
	.type		_ZN34_INTERNAL_d4efe49b_4_k_cu_5e4b42b06thrust24THRUST_300001_SM_1000_NS12placeholders2_1E,@object
	.size		_ZN34_INTERNAL_d4efe49b_4_k_cu_5e4b42b06thrust24THRUST_300001_SM_1000_NS12placeholders2_1E,(_ZN34_INTERNAL_d4efe49b_4_k_cu_5e4b42b06thrust24THRUST_300001_SM_1000_NS12placeholders2_3E - _ZN34_INTERNAL_d4efe49b_4_k_cu_5e4b42b06thrust24THRUST_300001_SM_1000_NS12placeholders2_1E)
_ZN34_INTERNAL_d4efe49b_4_k_cu_5e4b42b06thrust24THRUST_300001_SM_1000_NS12placeholders2_1E:
	.zero		1
	.type		_ZN34_INTERNAL_d4efe49b_4_k_cu_5e4b42b06thrust24THRUST_300001_SM_1000_NS12placeholders2_3E,@object
	.size		_ZN34_INTERNAL_d4efe49b_4_k_cu_5e4b42b06thrust24THRUST_300001_SM_1000_NS12placeholders2_3E,(_ZN34_INTERNAL_d4efe49b_4_k_cu_5e4b42b04cuda3std3__45__cpo5beginE - _ZN34_INTERNAL_d4efe49b_4_k_cu_5e4b42b06thrust24THRUST_300001_SM_1000_NS12placeholders2_3E)
_ZN34_INTERNAL_d4efe49b_4_k_cu_5e4b42b06thrust24THRUST_300001_SM_1000_NS12placeholders2_3E:
	.zero		1
	.type		_ZN34_INTERNAL_d4efe49b_4_k_cu_5e4b42b04cuda3std3__45__cpo5beginE,@object
	.size		_ZN34_INTERNAL_d4efe49b_4_k_cu_5e4b42b04cuda3std3__45__cpo5beginE,(_ZN34_INTERNAL_d4efe49b_4_k_cu_5e4b42b04cuda3std6ranges3__45__cpo5beginE - _ZN34_INTERNAL_d4efe49b_4_k_cu_5e4b42b04cuda3std3__45__cpo5beginE)
_ZN34_INTERNAL_d4efe49b_4_k_cu_5e4b42b04cuda3std3__45__cpo5beginE:
	.zero		1
	.type		_ZN34_INTERNAL_d4efe49b_4_k_cu_5e4b42b04cuda3std6ranges3__45__cpo5beginE,@object
	.size		_ZN34_INTERNAL_d4efe49b_4_k_cu_5e4b42b04cuda3std6ranges3__45__cpo5beginE,(_ZN34_INTERNAL_d4efe49b_4_k_cu_5e4b42b04cuda3std3__436_GLOBAL__N__d4efe49b_4_k_cu_5e4b42b06ignoreE - _ZN34_INTERNAL_d4efe49b_4_k_cu_5e4b42b04cuda3std6ranges3__45__cpo5beginE)
_ZN34_INTERNAL_d4efe49b_4_k_cu_5e4b42b04cuda3std6ranges3__45__cpo5beginE:
	.zero		1
	.type		_ZN34_INTERNAL_d4efe49b_4_k_cu_5e4b42b04cuda3std3__436_GLOBAL__N__d4efe49b_4_k_cu_5e4b42b06ignoreE,@object
	.size		_ZN34_INTERNAL_d4efe49b_4_k_cu_5e4b42b04cuda3std3__436_GLOBAL__N__d4efe49b_4_k_cu_5e4b42b06ignoreE,(_ZN34_INTERNAL_d4efe49b_4_k_cu_5e4b42b04cuda3std6ranges3__45__cpo4dataE - _ZN34_INTERNAL_d4efe49b_4_k_cu_5e4b42b04cuda3std3__436_GLOBAL__N__d4efe49b_4_k_cu_5e4b42b06ignoreE)
_ZN34_INTERNAL_d4efe49b_4_k_cu_5e4b42b04cuda3std3__436_GLOBAL__N__d4efe49b_4_k_cu_5e4b42b06ignoreE:
	.zero		1
	.type		_ZN34_INTERNAL_d4efe49b_4_k_cu_5e4b42b04cuda3std6ranges3__45__cpo4dataE,@object
	.size		_ZN34_INTERNAL_d4efe49b_4_k_cu_5e4b42b04cuda3std6ranges3__45__cpo4dataE,(_ZN34_INTERNAL_d4efe49b_4_k_cu_5e4b42b06thrust24THRUST_300001_SM_1000_NS12placeholders2_7E - _ZN34_INTERNAL_d4efe49b_4_k_cu_5e4b42b04cuda3std6ranges3__45__cpo4dataE)
_ZN34_INTERNAL_d4efe49b_4_k_cu_5e4b42b04cuda3std6ranges3__45__cpo4dataE:
	.zero		1
	.type		_ZN34_INTERNAL_d4efe49b_4_k_cu_5e4b42b06thrust24THRUST_300001_SM_1000_NS12placeholders2_7E,@object
	.size		_ZN34_INTERNAL_d4efe49b_4_k_cu_5e4b42b06thrust24THRUST_300001_SM_1000_NS12placeholders2_7E,(_ZN34_INTERNAL_d4efe49b_4_k_cu_5e4b42b04cuda3std3__45__cpo6rbeginE - _ZN34_INTERNAL_d4efe49b_4_k_cu_5e4b42b06thrust24THRUST_300001_SM_1000_NS12placeholders2_7E)
_ZN34_INTERNAL_d4efe49b_4_k_cu_5e4b42b06thrust24THRUST_300001_SM_1000_NS12placeholders2_7E:
	.zero		1
	.type		_ZN34_INTERNAL_d4efe49b_4_k_cu_5e4b42b04cuda3std3__45__cpo6rbeginE,@object
	.size		_ZN34_INTERNAL_d4efe49b_4_k_cu_5e4b42b04cuda3std3__45__cpo6rbeginE,(_ZN34_INTERNAL_d4efe49b_4_k_cu_5e4b42b04cuda3std6ranges3__45__cpo7advanceE - _ZN34_INTERNAL_d4efe49b_4_k_cu_5e4b42b04cuda3std3__45__cpo6rbeginE)
_ZN34_INTERNAL_d4efe49b_4_k_cu_5e4b42b04cuda3std3__45__cpo6rbeginE:
	.zero		1
	.type		_ZN34_INTERNAL_d4efe49b_4_k_cu_5e4b42b04cuda3std6ranges3__45__cpo7advanceE,@object
	.size		_ZN34_INTERNAL_d4efe49b_4_k_cu_5e4b42b04cuda3std6ranges3__45__cpo7advanceE,(_ZN34_INTERNAL_d4efe49b_4_k_cu_5e4b42b04cuda3std3__47nulloptE - _ZN34_INTERNAL_d4efe49b_4_k_cu_5e4b42b04cuda3std6ranges3__45__cpo7advanceE)
_ZN34_INTERNAL_d4efe49b_4_k_cu_5e4b42b04cuda3std6ranges3__45__cpo7advanceE:
	.zero		1
	.type		_ZN34_INTERNAL_d4efe49b_4_k_cu_5e4b42b04cuda3std3__47nulloptE,@object
	.size		_ZN34_INTERNAL_d4efe49b_4_k_cu_5e4b42b04cuda3std3__47nulloptE,(_ZN34_INTERNAL_d4efe49b_4_k_cu_5e4b42b04cuda3std6ranges3__45__cpo8distanceE - _ZN34_INTERNAL_d4efe49b_4_k_cu_5e4b42b04cuda3std3__47nulloptE)
_ZN34_INTERNAL_d4efe49b_4_k_cu_5e4b42b04cuda3std3__47nulloptE:
	.zero		1
	.type		_ZN34_INTERNAL_d4efe49b_4_k_cu_5e4b42b04cuda3std6ranges3__45__cpo8distanceE,@object
	.size		_ZN34_INTERNAL_d4efe49b_4_k_cu_5e4b42b04cuda3std6ranges3__45__cpo8distanceE,(_ZN34_INTERNAL_d4efe49b_4_k_cu_5e4b42b06thrust24THRUST_300001_SM_1000_NS12placeholders2_6E - _ZN34_INTERNAL_d4efe49b_4_k_cu_5e4b42b04cuda3std6ranges3__45__cpo8distanceE)
_ZN34_INTERNAL_d4efe49b_4_k_cu_5e4b42b04cuda3std6ranges3__45__cpo8distanceE:
	.zero		1
	.type		_ZN34_INTERNAL_d4efe49b_4_k_cu_5e4b42b06thrust24THRUST_300001_SM_1000_NS12placeholders2_6E,@object
	.size		_ZN34_INTERNAL_d4efe49b_4_k_cu_5e4b42b06thrust24THRUST_300001_SM_1000_NS12placeholders2_6E,(_ZN34_INTERNAL_d4efe49b_4_k_cu_5e4b42b04cuda3std3__45__cpo4cendE - _ZN34_INTERNAL_d4efe49b_4_k_cu_5e4b42b06thrust24THRUST_300001_SM_1000_NS12placeholders2_6E)
_ZN34_INTERNAL_d4efe49b_4_k_cu_5e4b42b06thrust24THRUST_300001_SM_1000_NS12placeholders2_6E:
	.zero		1
	.type		_ZN34_INTERNAL_d4efe49b_4_k_cu_5e4b42b04cuda3std3__45__cpo4cendE,@object
	.size		_ZN34_INTERNAL_d4efe49b_4_k_cu_5e4b42b04cuda3std3__45__cpo4cendE,(_ZN34_INTERNAL_d4efe49b_4_k_cu_5e4b42b04cuda3std6ranges3__45__cpo4cendE - _ZN34_INTERNAL_d4efe49b_4_k_cu_5e4b42b04cuda3std3__45__cpo4cendE)
_ZN34_INTERNAL_d4efe49b_4_k_cu_5e4b42b04cuda3std3__45__cpo4cendE:
	.zero		1
	.type		_ZN34_INTERNAL_d4efe49b_4_k_cu_5e4b42b04cuda3std6ranges3__45__cpo4cendE,@object
	.size		_ZN34_INTERNAL_d4efe49b_4_k_cu_5e4b42b04cuda3std6ranges3__45__cpo4cendE,(_ZN34_INTERNAL_d4efe49b_4_k_cu_5e4b42b04cuda3std3__420unreachable_sentinelE - _ZN34_INTERNAL_d4efe49b_4_k_cu_5e4b42b04cuda3std6ranges3__45__cpo4cendE)
_ZN34_INTERNAL_d4efe49b_4_k_cu_5e4b42b04cuda3std6ranges3__45__cpo4cendE:
	.zero		1
	.type		_ZN34_INTERNAL_d4efe49b_4_k_cu_5e4b42b04cuda3std3__420unreachable_sentinelE,@object
	.size		_ZN34_INTERNAL_d4efe49b_4_k_cu_5e4b42b04cuda3std3__420unreachable_sentinelE,(_ZN34_INTERNAL_d4efe49b_4_k_cu_5e4b42b04cuda3std6ranges3__45__cpo5ssizeE - _ZN34_INTERNAL_d4efe49b_4_k_cu_5e4b42b04cuda3std3__420unreachable_sentinelE)
_ZN34_INTERNAL_d4efe49b_4_k_cu_5e4b42b04cuda3std3__420unreachable_sentinelE:
	.zero		1
	.type		_ZN34_INTERNAL_d4efe49b_4_k_cu_5e4b42b04cuda3std6ranges3__45__cpo5ssizeE,@object
	.size		_ZN34_INTERNAL_d4efe49b_4_k_cu_5e4b42b04cuda3std6ranges3__45__cpo5ssizeE,(_ZN34_INTERNAL_d4efe49b_4_k_cu_5e4b42b06thrust24THRUST_300001_SM_1000_NS12placeholders3_10E - _ZN34_INTERNAL_d4efe49b_4_k_cu_5e4b42b04cuda3std6ranges3__45__cpo5ssizeE)
_ZN34_INTERNAL_d4efe49b_4_k_cu_5e4b42b04cuda3std6ranges3__45__cpo5ssizeE:
	.zero		1
	.type		_ZN34_INTERNAL_d4efe49b_4_k_cu_5e4b42b06thrust24THRUST_300001_SM_1000_NS12placeholders3_10E,@object
	.size		_ZN34_INTERNAL_d4efe49b_4_k_cu_5e4b42b06thrust24THRUST_300001_SM_1000_NS12placeholders3_10E,(_ZN34_INTERNAL_d4efe49b_4_k_cu_5e4b42b04cuda3std3__45__cpo5crendE - _ZN34_INTERNAL_d4efe49b_4_k_cu_5e4b42b06thrust24THRUST_300001_SM_1000_NS12placeholders3_10E)
_ZN34_INTERNAL_d4efe49b_4_k_cu_5e4b42b06thrust24THRUST_300001_SM_1000_NS12placeholders3_10E:
	.zero		1
	.type		_ZN34_INTERNAL_d4efe49b_4_k_cu_5e4b42b04cuda3std3__45__cpo5crendE,@object
	.size		_ZN34_INTERNAL_d4efe49b_4_k_cu_5e4b42b04cuda3std3__45__cpo5crendE,(_ZN34_INTERNAL_d4efe49b_4_k_cu_5e4b42b04cuda3std6ranges3__45__cpo4prevE - _ZN34_INTERNAL_d4efe49b_4_k_cu_5e4b42b04cuda3std3__45__cpo5crendE)
_ZN34_INTERNAL_d4efe49b_4_k_cu_5e4b42b04cuda3std3__45__cpo5crendE:
	.zero		1
	.type		_ZN34_INTERNAL_d4efe49b_4_k_cu_5e4b42b04cuda3std6ranges3__45__cpo4prevE,@object
	.size		_ZN34_INTERNAL_d4efe49b_4_k_cu_5e4b42b04cuda3std6ranges3__45__cpo4prevE,(_ZN34_INTERNAL_d4efe49b_4_k_cu_5e4b42b04cuda3std6ranges3__45__cpo9iter_moveE - _ZN34_INTERNAL_d4efe49b_4_k_cu_5e4b42b04cuda3std6ranges3__45__cpo4prevE)
_ZN34_INTERNAL_d4efe49b_4_k_cu_5e4b42b04cuda3std6ranges3__45__cpo4prevE:
	.zero		1
	.type		_ZN34_INTERNAL_d4efe49b_4_k_cu_5e4b42b04cuda3std6ranges3__45__cpo9iter_moveE,@object
	.size		_ZN34_INTERNAL_d4efe49b_4_k_cu_5e4b42b04cuda3std6ranges3__45__cpo9iter_moveE,(_ZN34_INTERNAL_d4efe49b_4_k_cu_5e4b42b06thrust24THRUST_300001_SM_1000_NS12placeholders2_2E - _ZN34_INTERNAL_d4efe49b_4_k_cu_5e4b42b04cuda3std6ranges3__45__cpo9iter_moveE)
_ZN34_INTERNAL_d4efe49b_4_k_cu_5e4b42b04cuda3std6ranges3__45__cpo9iter_moveE:
	.zero		1
	.type		_ZN34_INTERNAL_d4efe49b_4_k_cu_5e4b42b06thrust24THRUST_300001_SM_1000_NS12placeholders2_2E,@object
	.size		_ZN34_INTERNAL_d4efe49b_4_k_cu_5e4b42b06thrust24THRUST_300001_SM_1000_NS12placeholders2_2E,(_ZN34_INTERNAL_d4efe49b_4_k_cu_5e4b42b06thrust24THRUST_300001_SM_1000_NS12placeholders2_4E - _ZN34_INTERNAL_d4efe49b_4_k_cu_5e4b42b06thrust24THRUST_300001_SM_1000_NS12placeholders2_2E)
_ZN34_INTERNAL_d4efe49b_4_k_cu_5e4b42b06thrust24THRUST_300001_SM_1000_NS12placeholders2_2E:
	.zero		1
	.type		_ZN34_INTERNAL_d4efe49b_4_k_cu_5e4b42b06thrust24THRUST_300001_SM_1000_NS12placeholders2_4E,@object
	.size		_ZN34_INTERNAL_d4efe49b_4_k_cu_5e4b42b06thrust24THRUST_300001_SM_1000_NS12placeholders2_4E,(_ZN34_INTERNAL_d4efe49b_4_k_cu_5e4b42b04cuda3std3__45__cpo3endE - _ZN34_INTERNAL_d4efe49b_4_k_cu_5e4b42b06thrust24THRUST_300001_SM_1000_NS12placeholders2_4E)
_ZN34_INTERNAL_d4efe49b_4_k_cu_5e4b42b06thrust24THRUST_300001_SM_1000_NS12placeholders2_4E:
	.zero		1
	.type		_ZN34_INTERNAL_d4efe49b_4_k_cu_5e4b42b04cuda3std3__45__cpo3endE,@object
	.size		_ZN34_INTERNAL_d4efe49b_4_k_cu_5e4b42b04cuda3std3__45__cpo3endE,(_ZN34_INTERNAL_d4efe49b_4_k_cu_5e4b42b04cuda3std6ranges3__45__cpo3endE - _ZN34_INTERNAL_d4efe49b_4_k_cu_5e4b42b04cuda3std3__45__cpo3endE)
_ZN34_INTERNAL_d4efe49b_4_k_cu_5e4b42b04cuda3std3__45__cpo3endE:
	.zero		1
	.type		_ZN34_INTERNAL_d4efe49b_4_k_cu_5e4b42b04cuda3std6ranges3__45__cpo3endE,@object
	.size		_ZN34_INTERNAL_d4efe49b_4_k_cu_5e4b42b04cuda3std6ranges3__45__cpo3endE,(_ZN34_INTERNAL_d4efe49b_4_k_cu_5e4b42b04cuda3std3__419piecewise_constructE - _ZN34_INTERNAL_d4efe49b_4_k_cu_5e4b42b04cuda3std6ranges3__45__cpo3endE)
_ZN34_INTERNAL_d4efe49b_4_k_cu_5e4b42b04cuda3std6ranges3__45__cpo3endE:
	.zero		1
	.type		_ZN34_INTERNAL_d4efe49b_4_k_cu_5e4b42b04cuda3std3__419piecewise_constructE,@object
	.size		_ZN34_INTERNAL_d4efe49b_4_k_cu_5e4b42b04cuda3std3__419piecewise_constructE,(_ZN34_INTERNAL_d4efe49b_4_k_cu_5e4b42b04cuda3std6ranges3__45__cpo5cdataE - _ZN34_INTERNAL_d4efe49b_4_k_cu_5e4b42b04cuda3std3__419piecewise_constructE)
_ZN34_INTERNAL_d4efe49b_4_k_cu_5e4b42b04cuda3std3__419piecewise_constructE:
	.zero		1
	.type		_ZN34_INTERNAL_d4efe49b_4_k_cu_5e4b42b04cuda3std6ranges3__45__cpo5cdataE,@object
	.size		_ZN34_INTERNAL_d4efe49b_4_k_cu_5e4b42b04cuda3std6ranges3__45__cpo5cdataE,(_ZN34_INTERNAL_d4efe49b_4_k_cu_5e4b42b06thrust24THRUST_300001_SM_1000_NS12placeholders2_8E - _ZN34_INTERNAL_d4efe49b_4_k_cu_5e4b42b04cuda3std6ranges3__45__cpo5cdataE)
_ZN34_INTERNAL_d4efe49b_4_k_cu_5e4b42b04cuda3std6ranges3__45__cpo5cdataE:
	.zero		1
	.type		_ZN34_INTERNAL_d4efe49b_4_k_cu_5e4b42b06thrust24THRUST_300001_SM_1000_NS12placeholders2_8E,@object
	.size		_ZN34_INTERNAL_d4efe49b_4_k_cu_5e4b42b06thrust24THRUST_300001_SM_1000_NS12placeholders2_8E,(_ZN34_INTERNAL_d4efe49b_4_k_cu_5e4b42b04cuda3std3__45__cpo4rendE - _ZN34_INTERNAL_d4efe49b_4_k_cu_5e4b42b06thrust24THRUST_300001_SM_1000_NS12placeholders2_8E)
_ZN34_INTERNAL_d4efe49b_4_k_cu_5e4b42b06thrust24THRUST_300001_SM_1000_NS12placeholders2_8E:
	.zero		1
	.type		_ZN34_INTERNAL_d4efe49b_4_k_cu_5e4b42b04cuda3std3__45__cpo4rendE,@object
	.size		_ZN34_INTERNAL_d4efe49b_4_k_cu_5e4b42b04cuda3std3__45__cpo4rendE,(_ZN34_INTERNAL_d4efe49b_4_k_cu_5e4b42b04cuda3std6ranges3__45__cpo9iter_swapE - _ZN34_INTERNAL_d4efe49b_4_k_cu_5e4b42b04cuda3std3__45__cpo4rendE)
_ZN34_INTERNAL_d4efe49b_4_k_cu_5e4b42b04cuda3std3__45__cpo4rendE:
	.zero		1
	.type		_ZN34_INTERNAL_d4efe49b_4_k_cu_5e4b42b04cuda3std6ranges3__45__cpo9iter_swapE,@object
	.size		_ZN34_INTERNAL_d4efe49b_4_k_cu_5e4b42b04cuda3std6ranges3__45__cpo9iter_swapE,(_ZN34_INTERNAL_d4efe49b_4_k_cu_5e4b42b04cuda3std3__48unexpectE - _ZN34_INTERNAL_d4efe49b_4_k_cu_5e4b42b04cuda3std6ranges3__45__cpo9iter_swapE)
_ZN34_INTERNAL_d4efe49b_4_k_cu_5e4b42b04cuda3std6ranges3__45__cpo9iter_swapE:
	.zero		1
	.type		_ZN34_INTERNAL_d4efe49b_4_k_cu_5e4b42b04cuda3std3__48unexpectE,@object
	.size		_ZN34_INTERNAL_d4efe49b_4_k_cu_5e4b42b04cuda3std3__48unexpectE,(_ZN34_INTERNAL_d4efe49b_4_k_cu_5e4b42b06thrust24THRUST_300001_SM_1000_NS6system6detail10sequential3seqE - _ZN34_INTERNAL_d4efe49b_4_k_cu_5e4b42b04cuda3std3__48unexpectE)
_ZN34_INTERNAL_d4efe49b_4_k_cu_5e4b42b04cuda3std3__48unexpectE:
	.zero		1
	.type		_ZN34_INTERNAL_d4efe49b_4_k_cu_5e4b42b06thrust24THRUST_300001_SM_1000_NS6system6detail10sequential3seqE,@object
	.size		_ZN34_INTERNAL_d4efe49b_4_k_cu_5e4b42b06thrust24THRUST_300001_SM_1000_NS6system6detail10sequential3seqE,(.L_29 - _ZN34_INTERNAL_d4efe49b_4_k_cu_5e4b42b06thrust24THRUST_300001_SM_1000_NS6system6detail10sequential3seqE)
_ZN34_INTERNAL_d4efe49b_4_k_cu_5e4b42b06thrust24THRUST_300001_SM_1000_NS6system6detail10sequential3seqE:
	.zero		1
.L_29:


//--------------------- .nv.shared._Z17SortDescendingBitPi --------------------------
	.section	.nv.shared._Z17SortDescendingBitPi,"aw",@nobits
	.sectionflags	@""
	.align	16
.nv.shared._Z17SortDescendingBitPi:
	.zero		5664


//--------------------- .nv.shared._Z14SortDescendingPi --------------------------
	.section	.nv.shared._Z14SortDescendingPi,"aw",@nobits
	.sectionflags	@""
	.align	16
.nv.shared._Z14SortDescendingPi:
	.zero		5664


//--------------------- .nv.shared._Z7SortBitPi   --------------------------
	.section	.nv.shared._Z7SortBitPi,"aw",@nobits
	.sectionflags	@""
	.align	16
.nv.shared._Z7SortBitPi:
	.zero		5664


//--------------------- .nv.shared._Z4SortPi      --------------------------
	.section	.nv.shared._Z4SortPi,"aw",@nobits
	.sectionflags	@""
	.align	16
.nv.shared._Z4SortPi:
	.zero		5664


//--------------------- .nv.constant0._ZN3cub18CUB_300001_SM_10006detail11EmptyKernelIvEEvv --------------------------
	.section	.nv.constant0._ZN3cub18CUB_300001_SM_10006detail11EmptyKernelIvEEvv,"a",@progbits
	.sectionflags	@""
	.align	4
.nv.constant0._ZN3cub18CUB_300001_SM_10006detail11EmptyKernelIvEEvv:
	.zero		896


//--------------------- .nv.constant0._Z17SortDescendingBitPi --------------------------
	.section	.nv.constant0._Z17SortDescendingBitPi,"a",@progbits
	.sectionflags	@""
	.align	4
.nv.constant0._Z17SortDescendingBitPi:
	.zero		904


//--------------------- .nv.constant0._Z14SortDescendingPi --------------------------
	.section	.nv.constant0._Z14SortDescendingPi,"a",@progbits
	.sectionflags	@""
	.align	4
.nv.constant0._Z14SortDescendingPi:
	.zero		904


//--------------------- .nv.constant0._Z7SortBitPi --------------------------
	.section	.nv.constant0._Z7SortBitPi,"a",@progbits
	.sectionflags	@""
	.align	4
.nv.constant0._Z7SortBitPi:
	.zero		904


//--------------------- .nv.constant0._Z4SortPi   --------------------------
	.section	.nv.constant0._Z4SortPi,"a",@progbits
	.sectionflags	@""
	.align	4
.nv.constant0._Z4SortPi:
	.zero		904


//--------------------- SYMBOLS --------------------------

	.type		.nv.reservedSmem.offset0,@object
	.size		.nv.reservedSmem.offset0,0x4
	.type		.nv.reservedSmem.cap,@object
	.size		.nv.reservedSmem.cap,0x4
